//
// Generated by NVIDIA NVVM Compiler
//
// Compiler Build ID: CL-36424714
// Cuda compilation tools, release 13.0, V13.0.88
// Based on NVVM 20.0.0
//

.version 9.0
.target sm_100
.address_size 64

	// .globl	_Z13simulation_cuidPdS_idiS_S_S_S_S_S_S_i
.func  (.param .align 16 .b8 func_retval0[16]) __internal_trig_reduction_slowpathd
(
	.param .b64 __internal_trig_reduction_slowpathd_param_0
)
;
.func  (.param .b64 func_retval0) __internal_accurate_pow
(
	.param .b64 __internal_accurate_pow_param_0
)
;
// _ZZ13simulation_cuidPdS_idiS_S_S_S_S_S_S_iE13sum_theta_cos has been demoted
// _ZZ13simulation_cuidPdS_idiS_S_S_S_S_S_S_iE13sum_theta_sin has been demoted
// _ZZ13simulation_cuidPdS_idiS_S_S_S_S_S_S_iE3s_R has been demoted
// _ZZ13simulation_cuidPdS_idiS_S_S_S_S_S_S_iE7s_Theta has been demoted
.global .align 8 .b8 __cudart_i2opi_d[144] = {8, 93, 141, 31, 177, 95, 251, 107, 234, 146, 82, 138, 247, 57, 7, 61, 123, 241, 229, 235, 199, 186, 39, 117, 45, 234, 95, 158, 102, 63, 70, 79, 183, 9, 203, 39, 207, 126, 54, 109, 31, 109, 10, 90, 139, 17, 47, 239, 15, 152, 5, 222, 255, 151, 248, 31, 59, 40, 249, 189, 139, 95, 132, 156, 244, 57, 83, 131, 57, 214, 145, 57, 65, 126, 95, 180, 38, 112, 156, 233, 132, 68, 187, 46, 245, 53, 130, 232, 62, 167, 41, 177, 28, 235, 29, 254, 28, 146, 209, 9, 234, 46, 73, 6, 224, 210, 77, 66, 58, 110, 36, 183, 97, 197, 187, 222, 171, 99, 81, 254, 65, 144, 67, 60, 153, 149, 98, 219, 192, 221, 52, 245, 209, 87, 39, 252, 41, 21, 68, 78, 110, 131, 249, 162};
.global .align 16 .b8 __cudart_sin_cos_coeffs[128] = {70, 210, 176, 44, 241, 229, 90, 190, 146, 227, 172, 105, 227, 29, 199, 62, 161, 98, 219, 25, 160, 1, 42, 191, 24, 8, 17, 17, 17, 17, 129, 63, 84, 85, 85, 85, 85, 85, 197, 191, 0, 0, 0, 0, 0, 0, 0, 0, 0, 0, 0, 0, 0, 0, 0, 0, 100, 129, 253, 32, 131, 255, 168, 189, 40, 133, 239, 193, 167, 238, 33, 62, 217, 230, 6, 142, 79, 126, 146, 190, 233, 188, 221, 25, 160, 1, 250, 62, 71, 93, 193, 22, 108, 193, 86, 191, 81, 85, 85, 85, 85, 85, 165, 63, 0, 0, 0, 0, 0, 0, 224, 191, 0, 0, 0, 0, 0, 0, 240, 63};

.visible .entry _Z13simulation_cuidPdS_idiS_S_S_S_S_S_S_i(
	.param .u32 _Z13simulation_cuidPdS_idiS_S_S_S_S_S_S_i_param_0,
	.param .f64 _Z13simulation_cuidPdS_idiS_S_S_S_S_S_S_i_param_1,
	.param .u64 .ptr .align 1 _Z13simulation_cuidPdS_idiS_S_S_S_S_S_S_i_param_2,
	.param .u64 .ptr .align 1 _Z13simulation_cuidPdS_idiS_S_S_S_S_S_S_i_param_3,
	.param .u32 _Z13simulation_cuidPdS_idiS_S_S_S_S_S_S_i_param_4,
	.param .f64 _Z13simulation_cuidPdS_idiS_S_S_S_S_S_S_i_param_5,
	.param .u32 _Z13simulation_cuidPdS_idiS_S_S_S_S_S_S_i_param_6,
	.param .u64 .ptr .align 1 _Z13simulation_cuidPdS_idiS_S_S_S_S_S_S_i_param_7,
	.param .u64 .ptr .align 1 _Z13simulation_cuidPdS_idiS_S_S_S_S_S_S_i_param_8,
	.param .u64 .ptr .align 1 _Z13simulation_cuidPdS_idiS_S_S_S_S_S_S_i_param_9,
	.param .u64 .ptr .align 1 _Z13simulation_cuidPdS_idiS_S_S_S_S_S_S_i_param_10,
	.param .u64 .ptr .align 1 _Z13simulation_cuidPdS_idiS_S_S_S_S_S_S_i_param_11,
	.param .u64 .ptr .align 1 _Z13simulation_cuidPdS_idiS_S_S_S_S_S_S_i_param_12,
	.param .u64 .ptr .align 1 _Z13simulation_cuidPdS_idiS_S_S_S_S_S_S_i_param_13,
	.param .u32 _Z13simulation_cuidPdS_idiS_S_S_S_S_S_S_i_param_14
)
{
	.reg .pred 	%p<96>;
	.reg .b32 	%r<179>;
	.reg .b64 	%rd<101>;
	.reg .b64 	%fd<602>;
	// demoted variable
	.shared .align 8 .f64 _ZZ13simulation_cuidPdS_idiS_S_S_S_S_S_S_iE13sum_theta_cos;
	// demoted variable
	.shared .align 8 .f64 _ZZ13simulation_cuidPdS_idiS_S_S_S_S_S_S_iE13sum_theta_sin;
	// demoted variable
	.shared .align 8 .f64 _ZZ13simulation_cuidPdS_idiS_S_S_S_S_S_S_iE3s_R;
	// demoted variable
	.shared .align 8 .f64 _ZZ13simulation_cuidPdS_idiS_S_S_S_S_S_S_iE7s_Theta;
	ld.param.u32 	%r72, [_Z13simulation_cuidPdS_idiS_S_S_S_S_S_S_i_param_0];
	ld.param.u64 	%rd23, [_Z13simulation_cuidPdS_idiS_S_S_S_S_S_S_i_param_2];
	ld.param.u64 	%rd24, [_Z13simulation_cuidPdS_idiS_S_S_S_S_S_S_i_param_3];
	ld.param.f64 	%fd111, [_Z13simulation_cuidPdS_idiS_S_S_S_S_S_S_i_param_5];
	ld.param.u64 	%rd25, [_Z13simulation_cuidPdS_idiS_S_S_S_S_S_S_i_param_12];
	ld.param.u64 	%rd26, [_Z13simulation_cuidPdS_idiS_S_S_S_S_S_S_i_param_13];
	ld.param.u32 	%r74, [_Z13simulation_cuidPdS_idiS_S_S_S_S_S_S_i_param_14];
	cvta.to.global.u64 	%rd1, %rd26;
	cvta.to.global.u64 	%rd2, %rd25;
	cvta.to.global.u64 	%rd3, %rd24;
	cvta.to.global.u64 	%rd4, %rd23;
	mov.u32 	%r75, %ctaid.x;
	mov.u32 	%r76, %ntid.x;
	mov.u32 	%r77, %tid.x;
	mad.lo.s32 	%r178, %r75, %r76, %r77;
	setp.ne.s32 	%p2, %r74, 0;
	@%p2 bra 	$L__BB0_94;
	setp.lt.s32 	%p3, %r72, 1;
	@%p3 bra 	$L__BB0_14;
	and.b32  	%r2, %r72, 15;
	setp.lt.u32 	%p4, %r72, 16;
	mov.b32 	%r154, 0;
	@%p4 bra 	$L__BB0_5;
	and.b32  	%r154, %r72, 2147483632;
	mov.b32 	%r153, 0;
$L__BB0_4:
	.pragma "nounroll";
	mul.wide.u32 	%rd29, %r153, 8;
	add.s64 	%rd30, %rd4, %rd29;
	ld.global.f64 	%fd114, [%rd30];
	mul.f64 	%fd115, %fd111, %fd114;
	st.global.f64 	[%rd30], %fd115;
	ld.global.f64 	%fd116, [%rd30+8];
	mul.f64 	%fd117, %fd111, %fd116;
	st.global.f64 	[%rd30+8], %fd117;
	ld.global.f64 	%fd118, [%rd30+16];
	mul.f64 	%fd119, %fd111, %fd118;
	st.global.f64 	[%rd30+16], %fd119;
	ld.global.f64 	%fd120, [%rd30+24];
	mul.f64 	%fd121, %fd111, %fd120;
	st.global.f64 	[%rd30+24], %fd121;
	ld.global.f64 	%fd122, [%rd30+32];
	mul.f64 	%fd123, %fd111, %fd122;
	st.global.f64 	[%rd30+32], %fd123;
	ld.global.f64 	%fd124, [%rd30+40];
	mul.f64 	%fd125, %fd111, %fd124;
	st.global.f64 	[%rd30+40], %fd125;
	ld.global.f64 	%fd126, [%rd30+48];
	mul.f64 	%fd127, %fd111, %fd126;
	st.global.f64 	[%rd30+48], %fd127;
	ld.global.f64 	%fd128, [%rd30+56];
	mul.f64 	%fd129, %fd111, %fd128;
	st.global.f64 	[%rd30+56], %fd129;
	ld.global.f64 	%fd130, [%rd30+64];
	mul.f64 	%fd131, %fd111, %fd130;
	st.global.f64 	[%rd30+64], %fd131;
	ld.global.f64 	%fd132, [%rd30+72];
	mul.f64 	%fd133, %fd111, %fd132;
	st.global.f64 	[%rd30+72], %fd133;
	ld.global.f64 	%fd134, [%rd30+80];
	mul.f64 	%fd135, %fd111, %fd134;
	st.global.f64 	[%rd30+80], %fd135;
	ld.global.f64 	%fd136, [%rd30+88];
	mul.f64 	%fd137, %fd111, %fd136;
	st.global.f64 	[%rd30+88], %fd137;
	ld.global.f64 	%fd138, [%rd30+96];
	mul.f64 	%fd139, %fd111, %fd138;
	st.global.f64 	[%rd30+96], %fd139;
	ld.global.f64 	%fd140, [%rd30+104];
	mul.f64 	%fd141, %fd111, %fd140;
	st.global.f64 	[%rd30+104], %fd141;
	ld.global.f64 	%fd142, [%rd30+112];
	mul.f64 	%fd143, %fd111, %fd142;
	st.global.f64 	[%rd30+112], %fd143;
	ld.global.f64 	%fd144, [%rd30+120];
	mul.f64 	%fd145, %fd111, %fd144;
	st.global.f64 	[%rd30+120], %fd145;
	add.s32 	%r153, %r153, 16;
	setp.ne.s32 	%p5, %r153, %r154;
	@%p5 bra 	$L__BB0_4;
$L__BB0_5:
	setp.eq.s32 	%p6, %r2, 0;
	@%p6 bra 	$L__BB0_14;
	and.b32  	%r7, %r72, 7;
	setp.lt.u32 	%p7, %r2, 8;
	@%p7 bra 	$L__BB0_8;
	mul.wide.u32 	%rd31, %r154, 8;
	add.s64 	%rd32, %rd4, %rd31;
	ld.global.f64 	%fd146, [%rd32];
	mul.f64 	%fd147, %fd111, %fd146;
	st.global.f64 	[%rd32], %fd147;
	ld.global.f64 	%fd148, [%rd32+8];
	mul.f64 	%fd149, %fd111, %fd148;
	st.global.f64 	[%rd32+8], %fd149;
	ld.global.f64 	%fd150, [%rd32+16];
	mul.f64 	%fd151, %fd111, %fd150;
	st.global.f64 	[%rd32+16], %fd151;
	ld.global.f64 	%fd152, [%rd32+24];
	mul.f64 	%fd153, %fd111, %fd152;
	st.global.f64 	[%rd32+24], %fd153;
	ld.global.f64 	%fd154, [%rd32+32];
	mul.f64 	%fd155, %fd111, %fd154;
	st.global.f64 	[%rd32+32], %fd155;
	ld.global.f64 	%fd156, [%rd32+40];
	mul.f64 	%fd157, %fd111, %fd156;
	st.global.f64 	[%rd32+40], %fd157;
	ld.global.f64 	%fd158, [%rd32+48];
	mul.f64 	%fd159, %fd111, %fd158;
	st.global.f64 	[%rd32+48], %fd159;
	ld.global.f64 	%fd160, [%rd32+56];
	mul.f64 	%fd161, %fd111, %fd160;
	st.global.f64 	[%rd32+56], %fd161;
	add.s32 	%r154, %r154, 8;
$L__BB0_8:
	setp.eq.s32 	%p8, %r7, 0;
	@%p8 bra 	$L__BB0_14;
	and.b32  	%r10, %r72, 3;
	setp.lt.u32 	%p9, %r7, 4;
	@%p9 bra 	$L__BB0_11;
	mul.wide.u32 	%rd33, %r154, 8;
	add.s64 	%rd34, %rd4, %rd33;
	ld.global.f64 	%fd162, [%rd34];
	mul.f64 	%fd163, %fd111, %fd162;
	st.global.f64 	[%rd34], %fd163;
	ld.global.f64 	%fd164, [%rd34+8];
	mul.f64 	%fd165, %fd111, %fd164;
	st.global.f64 	[%rd34+8], %fd165;
	ld.global.f64 	%fd166, [%rd34+16];
	mul.f64 	%fd167, %fd111, %fd166;
	st.global.f64 	[%rd34+16], %fd167;
	ld.global.f64 	%fd168, [%rd34+24];
	mul.f64 	%fd169, %fd111, %fd168;
	st.global.f64 	[%rd34+24], %fd169;
	add.s32 	%r154, %r154, 4;
$L__BB0_11:
	setp.eq.s32 	%p10, %r10, 0;
	@%p10 bra 	$L__BB0_14;
	mov.b32 	%r158, 0;
$L__BB0_13:
	.pragma "nounroll";
	mul.wide.u32 	%rd35, %r154, 8;
	add.s64 	%rd36, %rd4, %rd35;
	ld.global.f64 	%fd170, [%rd36];
	mul.f64 	%fd171, %fd111, %fd170;
	st.global.f64 	[%rd36], %fd171;
	add.s32 	%r154, %r154, 1;
	add.s32 	%r158, %r158, 1;
	setp.ne.s32 	%p11, %r158, %r10;
	@%p11 bra 	$L__BB0_13;
$L__BB0_14:
	ld.param.u32 	%r151, [_Z13simulation_cuidPdS_idiS_S_S_S_S_S_S_i_param_4];
	bar.sync 	0;
	setp.lt.s32 	%p12, %r151, 1;
	@%p12 bra 	$L__BB0_93;
	mov.f64 	%fd172, 0d4000000000000000;
	{
	.reg .b32 %temp; 
	mov.b64 	{%temp, %r17}, %fd172;
	}
	and.b32  	%r18, %r17, 2146435072;
	setp.eq.s32 	%p13, %r18, 1062207488;
	setp.lt.s32 	%p14, %r17, 0;
	selp.b32 	%r19, 0, 2146435072, %p14;
	and.b32  	%r82, %r17, 2147483647;
	setp.ne.s32 	%p15, %r82, 1071644672;
	and.pred  	%p1, %p13, %p15;
	and.b32  	%r20, %r72, 15;
	and.b32  	%r21, %r72, 7;
	and.b32  	%r22, %r72, 3;
	and.b32  	%r23, %r72, 2147483646;
	mov.b32 	%r159, 0;
	mov.u64 	%rd52, __cudart_sin_cos_coeffs;
$L__BB0_16:
	setp.ne.s32 	%p16, %r74, 0;
	@%p16 bra 	$L__BB0_21;
	setp.lt.s32 	%p25, %r72, 1;
	mov.b32 	%r178, 0;
	@%p25 bra 	$L__BB0_39;
	neg.s32 	%r164, %r72;
	mov.u64 	%rd97, %rd3;
	mov.u64 	%rd98, %rd2;
	mov.u64 	%rd99, %rd1;
$L__BB0_19:
	ld.global.f64 	%fd14, [%rd97];
	abs.f64 	%fd15, %fd14;
	setp.neu.f64 	%p26, %fd15, 0d7FF0000000000000;
	@%p26 bra 	$L__BB0_31;
	mov.f64 	%fd230, 0d0000000000000000;
	mul.rn.f64 	%fd575, %fd14, %fd230;
	mov.b32 	%r166, 1;
	bra.uni 	$L__BB0_34;
$L__BB0_21:
	mul.wide.s32 	%rd37, %r178, 8;
	add.s64 	%rd5, %rd3, %rd37;
	ld.global.f64 	%fd1, [%rd5];
	abs.f64 	%fd2, %fd1;
	setp.neu.f64 	%p17, %fd2, 0d7FF0000000000000;
	@%p17 bra 	$L__BB0_23;
	mov.f64 	%fd178, 0d0000000000000000;
	mul.rn.f64 	%fd572, %fd1, %fd178;
	mov.b32 	%r162, 1;
	bra.uni 	$L__BB0_26;
$L__BB0_23:
	mul.f64 	%fd173, %fd1, 0d3FE45F306DC9C883;
	cvt.rni.s32.f64 	%r161, %fd173;
	cvt.rn.f64.s32 	%fd174, %r161;
	fma.rn.f64 	%fd175, %fd174, 0dBFF921FB54442D18, %fd1;
	fma.rn.f64 	%fd176, %fd174, 0dBC91A62633145C00, %fd175;
	fma.rn.f64 	%fd572, %fd174, 0dB97B839A252049C0, %fd176;
	setp.ltu.f64 	%p18, %fd2, 0d41E0000000000000;
	@%p18 bra 	$L__BB0_25;
	{ // callseq 0, 0
	.param .b64 param0;
	st.param.f64 	[param0], %fd1;
	.param .align 16 .b8 retval0[16];
	call.uni (retval0), 
	__internal_trig_reduction_slowpathd, 
	(
	param0
	);
	ld.param.f64 	%fd572, [retval0];
	ld.param.b32 	%r161, [retval0+8];
	} // callseq 0
$L__BB0_25:
	add.s32 	%r162, %r161, 1;
$L__BB0_26:
	shl.b32 	%r85, %r162, 6;
	cvt.u64.u32 	%rd38, %r85;
	and.b64  	%rd39, %rd38, 64;
	mov.u64 	%rd40, __cudart_sin_cos_coeffs;
	add.s64 	%rd41, %rd40, %rd39;
	mul.rn.f64 	%fd179, %fd572, %fd572;
	and.b32  	%r86, %r162, 1;
	setp.eq.b32 	%p19, %r86, 1;
	selp.f64 	%fd180, 0dBDA8FF8320FD8164, 0d3DE5DB65F9785EBA, %p19;
	ld.global.nc.v2.f64 	{%fd181, %fd182}, [%rd41];
	fma.rn.f64 	%fd183, %fd180, %fd179, %fd181;
	fma.rn.f64 	%fd184, %fd183, %fd179, %fd182;
	ld.global.nc.v2.f64 	{%fd185, %fd186}, [%rd41+16];
	fma.rn.f64 	%fd187, %fd184, %fd179, %fd185;
	fma.rn.f64 	%fd188, %fd187, %fd179, %fd186;
	ld.global.nc.v2.f64 	{%fd189, %fd190}, [%rd41+32];
	fma.rn.f64 	%fd191, %fd188, %fd179, %fd189;
	fma.rn.f64 	%fd192, %fd191, %fd179, %fd190;
	fma.rn.f64 	%fd193, %fd192, %fd572, %fd572;
	fma.rn.f64 	%fd194, %fd192, %fd179, 0d3FF0000000000000;
	selp.f64 	%fd195, %fd194, %fd193, %p19;
	and.b32  	%r87, %r162, 2;
	setp.eq.s32 	%p20, %r87, 0;
	mov.f64 	%fd196, 0d0000000000000000;
	sub.f64 	%fd197, %fd196, %fd195;
	selp.f64 	%fd198, %fd195, %fd197, %p20;
	add.s64 	%rd43, %rd2, %rd37;
	st.global.f64 	[%rd43], %fd198;
	ld.global.f64 	%fd8, [%rd5];
	abs.f64 	%fd9, %fd8;
	setp.neu.f64 	%p21, %fd9, 0d7FF0000000000000;
	@%p21 bra 	$L__BB0_28;
	mov.f64 	%fd204, 0d0000000000000000;
	mul.rn.f64 	%fd573, %fd8, %fd204;
	mov.b32 	%r163, 0;
	bra.uni 	$L__BB0_30;
$L__BB0_28:
	mul.f64 	%fd199, %fd8, 0d3FE45F306DC9C883;
	cvt.rni.s32.f64 	%r163, %fd199;
	cvt.rn.f64.s32 	%fd200, %r163;
	fma.rn.f64 	%fd201, %fd200, 0dBFF921FB54442D18, %fd8;
	fma.rn.f64 	%fd202, %fd200, 0dBC91A62633145C00, %fd201;
	fma.rn.f64 	%fd573, %fd200, 0dB97B839A252049C0, %fd202;
	setp.ltu.f64 	%p22, %fd9, 0d41E0000000000000;
	@%p22 bra 	$L__BB0_30;
	{ // callseq 1, 0
	.param .b64 param0;
	st.param.f64 	[param0], %fd8;
	.param .align 16 .b8 retval0[16];
	call.uni (retval0), 
	__internal_trig_reduction_slowpathd, 
	(
	param0
	);
	ld.param.f64 	%fd573, [retval0];
	ld.param.b32 	%r163, [retval0+8];
	} // callseq 1
$L__BB0_30:
	shl.b32 	%r90, %r163, 6;
	cvt.u64.u32 	%rd44, %r90;
	and.b64  	%rd45, %rd44, 64;
	add.s64 	%rd47, %rd40, %rd45;
	mul.rn.f64 	%fd205, %fd573, %fd573;
	and.b32  	%r91, %r163, 1;
	setp.eq.b32 	%p23, %r91, 1;
	selp.f64 	%fd206, 0dBDA8FF8320FD8164, 0d3DE5DB65F9785EBA, %p23;
	ld.global.nc.v2.f64 	{%fd207, %fd208}, [%rd47];
	fma.rn.f64 	%fd209, %fd206, %fd205, %fd207;
	fma.rn.f64 	%fd210, %fd209, %fd205, %fd208;
	ld.global.nc.v2.f64 	{%fd211, %fd212}, [%rd47+16];
	fma.rn.f64 	%fd213, %fd210, %fd205, %fd211;
	fma.rn.f64 	%fd214, %fd213, %fd205, %fd212;
	ld.global.nc.v2.f64 	{%fd215, %fd216}, [%rd47+32];
	fma.rn.f64 	%fd217, %fd214, %fd205, %fd215;
	fma.rn.f64 	%fd218, %fd217, %fd205, %fd216;
	fma.rn.f64 	%fd219, %fd218, %fd573, %fd573;
	fma.rn.f64 	%fd220, %fd218, %fd205, 0d3FF0000000000000;
	selp.f64 	%fd221, %fd220, %fd219, %p23;
	and.b32  	%r92, %r163, 2;
	setp.eq.s32 	%p24, %r92, 0;
	mov.f64 	%fd222, 0d0000000000000000;
	sub.f64 	%fd223, %fd222, %fd221;
	selp.f64 	%fd224, %fd221, %fd223, %p24;
	add.s64 	%rd49, %rd1, %rd37;
	st.global.f64 	[%rd49], %fd224;
	bra.uni 	$L__BB0_39;
$L__BB0_31:
	mul.f64 	%fd225, %fd14, 0d3FE45F306DC9C883;
	cvt.rni.s32.f64 	%r165, %fd225;
	cvt.rn.f64.s32 	%fd226, %r165;
	fma.rn.f64 	%fd227, %fd226, 0dBFF921FB54442D18, %fd14;
	fma.rn.f64 	%fd228, %fd226, 0dBC91A62633145C00, %fd227;
	fma.rn.f64 	%fd575, %fd226, 0dB97B839A252049C0, %fd228;
	setp.ltu.f64 	%p27, %fd15, 0d41E0000000000000;
	@%p27 bra 	$L__BB0_33;
	{ // callseq 2, 0
	.param .b64 param0;
	st.param.f64 	[param0], %fd14;
	.param .align 16 .b8 retval0[16];
	call.uni (retval0), 
	__internal_trig_reduction_slowpathd, 
	(
	param0
	);
	ld.param.f64 	%fd575, [retval0];
	ld.param.b32 	%r165, [retval0+8];
	} // callseq 2
$L__BB0_33:
	add.s32 	%r166, %r165, 1;
$L__BB0_34:
	shl.b32 	%r96, %r166, 6;
	cvt.u64.u32 	%rd50, %r96;
	and.b64  	%rd51, %rd50, 64;
	add.s64 	%rd53, %rd52, %rd51;
	mul.rn.f64 	%fd231, %fd575, %fd575;
	and.b32  	%r97, %r166, 1;
	setp.eq.b32 	%p28, %r97, 1;
	selp.f64 	%fd232, 0dBDA8FF8320FD8164, 0d3DE5DB65F9785EBA, %p28;
	ld.global.nc.v2.f64 	{%fd233, %fd234}, [%rd53];
	fma.rn.f64 	%fd235, %fd232, %fd231, %fd233;
	fma.rn.f64 	%fd236, %fd235, %fd231, %fd234;
	ld.global.nc.v2.f64 	{%fd237, %fd238}, [%rd53+16];
	fma.rn.f64 	%fd239, %fd236, %fd231, %fd237;
	fma.rn.f64 	%fd240, %fd239, %fd231, %fd238;
	ld.global.nc.v2.f64 	{%fd241, %fd242}, [%rd53+32];
	fma.rn.f64 	%fd243, %fd240, %fd231, %fd241;
	fma.rn.f64 	%fd244, %fd243, %fd231, %fd242;
	fma.rn.f64 	%fd245, %fd244, %fd575, %fd575;
	fma.rn.f64 	%fd246, %fd244, %fd231, 0d3FF0000000000000;
	selp.f64 	%fd247, %fd246, %fd245, %p28;
	and.b32  	%r98, %r166, 2;
	setp.eq.s32 	%p29, %r98, 0;
	mov.f64 	%fd248, 0d0000000000000000;
	sub.f64 	%fd249, %fd248, %fd247;
	selp.f64 	%fd250, %fd247, %fd249, %p29;
	st.global.f64 	[%rd98], %fd250;
	ld.global.f64 	%fd21, [%rd97];
	abs.f64 	%fd22, %fd21;
	setp.neu.f64 	%p30, %fd22, 0d7FF0000000000000;
	@%p30 bra 	$L__BB0_36;
	mov.f64 	%fd256, 0d0000000000000000;
	mul.rn.f64 	%fd576, %fd21, %fd256;
	mov.b32 	%r167, 0;
	bra.uni 	$L__BB0_38;
$L__BB0_36:
	mul.f64 	%fd251, %fd21, 0d3FE45F306DC9C883;
	cvt.rni.s32.f64 	%r167, %fd251;
	cvt.rn.f64.s32 	%fd252, %r167;
	fma.rn.f64 	%fd253, %fd252, 0dBFF921FB54442D18, %fd21;
	fma.rn.f64 	%fd254, %fd252, 0dBC91A62633145C00, %fd253;
	fma.rn.f64 	%fd576, %fd252, 0dB97B839A252049C0, %fd254;
	setp.ltu.f64 	%p31, %fd22, 0d41E0000000000000;
	@%p31 bra 	$L__BB0_38;
	{ // callseq 3, 0
	.param .b64 param0;
	st.param.f64 	[param0], %fd21;
	.param .align 16 .b8 retval0[16];
	call.uni (retval0), 
	__internal_trig_reduction_slowpathd, 
	(
	param0
	);
	ld.param.f64 	%fd576, [retval0];
	ld.param.b32 	%r167, [retval0+8];
	} // callseq 3
$L__BB0_38:
	shl.b32 	%r101, %r167, 6;
	cvt.u64.u32 	%rd54, %r101;
	and.b64  	%rd55, %rd54, 64;
	add.s64 	%rd57, %rd52, %rd55;
	mul.rn.f64 	%fd257, %fd576, %fd576;
	and.b32  	%r102, %r167, 1;
	setp.eq.b32 	%p32, %r102, 1;
	selp.f64 	%fd258, 0dBDA8FF8320FD8164, 0d3DE5DB65F9785EBA, %p32;
	ld.global.nc.v2.f64 	{%fd259, %fd260}, [%rd57];
	fma.rn.f64 	%fd261, %fd258, %fd257, %fd259;
	fma.rn.f64 	%fd262, %fd261, %fd257, %fd260;
	ld.global.nc.v2.f64 	{%fd263, %fd264}, [%rd57+16];
	fma.rn.f64 	%fd265, %fd262, %fd257, %fd263;
	fma.rn.f64 	%fd266, %fd265, %fd257, %fd264;
	ld.global.nc.v2.f64 	{%fd267, %fd268}, [%rd57+32];
	fma.rn.f64 	%fd269, %fd266, %fd257, %fd267;
	fma.rn.f64 	%fd270, %fd269, %fd257, %fd268;
	fma.rn.f64 	%fd271, %fd270, %fd576, %fd576;
	fma.rn.f64 	%fd272, %fd270, %fd257, 0d3FF0000000000000;
	selp.f64 	%fd273, %fd272, %fd271, %p32;
	and.b32  	%r103, %r167, 2;
	setp.eq.s32 	%p33, %r103, 0;
	mov.f64 	%fd274, 0d0000000000000000;
	sub.f64 	%fd275, %fd274, %fd273;
	selp.f64 	%fd276, %fd273, %fd275, %p33;
	st.global.f64 	[%rd99], %fd276;
	add.s32 	%r164, %r164, 1;
	setp.ne.s32 	%p34, %r164, 0;
	add.s64 	%rd99, %rd99, 8;
	add.s64 	%rd98, %rd98, 8;
	add.s64 	%rd97, %rd97, 8;
	mov.u32 	%r178, %r72;
	@%p34 bra 	$L__BB0_19;
$L__BB0_39:
	setp.lt.s32 	%p35, %r72, 1;
	bar.sync 	0;
	mov.b64 	%rd58, 0;
	st.shared.u64 	[_ZZ13simulation_cuidPdS_idiS_S_S_S_S_S_S_iE13sum_theta_cos], %rd58;
	st.shared.u64 	[_ZZ13simulation_cuidPdS_idiS_S_S_S_S_S_S_iE13sum_theta_sin], %rd58;
	mov.f64 	%fd592, 0d0000000000000000;
	mov.f64 	%fd591, %fd592;
	@%p35 bra 	$L__BB0_54;
	setp.lt.u32 	%p36, %r72, 16;
	mov.b32 	%r171, 0;
	mov.f64 	%fd592, 0d0000000000000000;
	@%p36 bra 	$L__BB0_43;
	mov.b32 	%r169, 0;
	mov.f64 	%fd592, 0d0000000000000000;
	mov.f64 	%fd591, %fd592;
$L__BB0_42:
	.pragma "nounroll";
	mul.wide.u32 	%rd59, %r169, 8;
	add.s64 	%rd60, %rd2, %rd59;
	ld.global.f64 	%fd281, [%rd60];
	add.f64 	%fd282, %fd281, %fd591;
	add.s64 	%rd61, %rd1, %rd59;
	ld.global.f64 	%fd283, [%rd61];
	add.f64 	%fd284, %fd283, %fd592;
	ld.global.f64 	%fd285, [%rd60+8];
	add.f64 	%fd286, %fd285, %fd282;
	ld.global.f64 	%fd287, [%rd61+8];
	add.f64 	%fd288, %fd287, %fd284;
	ld.global.f64 	%fd289, [%rd60+16];
	add.f64 	%fd290, %fd289, %fd286;
	ld.global.f64 	%fd291, [%rd61+16];
	add.f64 	%fd292, %fd291, %fd288;
	ld.global.f64 	%fd293, [%rd60+24];
	add.f64 	%fd294, %fd293, %fd290;
	ld.global.f64 	%fd295, [%rd61+24];
	add.f64 	%fd296, %fd295, %fd292;
	ld.global.f64 	%fd297, [%rd60+32];
	add.f64 	%fd298, %fd297, %fd294;
	ld.global.f64 	%fd299, [%rd61+32];
	add.f64 	%fd300, %fd299, %fd296;
	ld.global.f64 	%fd301, [%rd60+40];
	add.f64 	%fd302, %fd301, %fd298;
	ld.global.f64 	%fd303, [%rd61+40];
	add.f64 	%fd304, %fd303, %fd300;
	ld.global.f64 	%fd305, [%rd60+48];
	add.f64 	%fd306, %fd305, %fd302;
	ld.global.f64 	%fd307, [%rd61+48];
	add.f64 	%fd308, %fd307, %fd304;
	ld.global.f64 	%fd309, [%rd60+56];
	add.f64 	%fd310, %fd309, %fd306;
	ld.global.f64 	%fd311, [%rd61+56];
	add.f64 	%fd312, %fd311, %fd308;
	ld.global.f64 	%fd313, [%rd60+64];
	add.f64 	%fd314, %fd313, %fd310;
	ld.global.f64 	%fd315, [%rd61+64];
	add.f64 	%fd316, %fd315, %fd312;
	ld.global.f64 	%fd317, [%rd60+72];
	add.f64 	%fd318, %fd317, %fd314;
	ld.global.f64 	%fd319, [%rd61+72];
	add.f64 	%fd320, %fd319, %fd316;
	ld.global.f64 	%fd321, [%rd60+80];
	add.f64 	%fd322, %fd321, %fd318;
	ld.global.f64 	%fd323, [%rd61+80];
	add.f64 	%fd324, %fd323, %fd320;
	ld.global.f64 	%fd325, [%rd60+88];
	add.f64 	%fd326, %fd325, %fd322;
	ld.global.f64 	%fd327, [%rd61+88];
	add.f64 	%fd328, %fd327, %fd324;
	ld.global.f64 	%fd329, [%rd60+96];
	add.f64 	%fd330, %fd329, %fd326;
	ld.global.f64 	%fd331, [%rd61+96];
	add.f64 	%fd332, %fd331, %fd328;
	ld.global.f64 	%fd333, [%rd60+104];
	add.f64 	%fd334, %fd333, %fd330;
	ld.global.f64 	%fd335, [%rd61+104];
	add.f64 	%fd336, %fd335, %fd332;
	ld.global.f64 	%fd337, [%rd60+112];
	add.f64 	%fd338, %fd337, %fd334;
	ld.global.f64 	%fd339, [%rd61+112];
	add.f64 	%fd340, %fd339, %fd336;
	ld.global.f64 	%fd341, [%rd60+120];
	add.f64 	%fd591, %fd341, %fd338;
	ld.global.f64 	%fd342, [%rd61+120];
	add.f64 	%fd592, %fd342, %fd340;
	add.s32 	%r169, %r169, 16;
	and.b32  	%r171, %r72, 2147483632;
	setp.ne.s32 	%p37, %r169, %r171;
	@%p37 bra 	$L__BB0_42;
$L__BB0_43:
	setp.eq.s32 	%p38, %r20, 0;
	@%p38 bra 	$L__BB0_53;
	add.s32 	%r106, %r20, -1;
	setp.lt.u32 	%p39, %r106, 7;
	@%p39 bra 	$L__BB0_46;
	mul.wide.u32 	%rd62, %r171, 8;
	add.s64 	%rd63, %rd2, %rd62;
	ld.global.f64 	%fd344, [%rd63];
	add.f64 	%fd345, %fd344, %fd591;
	add.s64 	%rd64, %rd1, %rd62;
	ld.global.f64 	%fd346, [%rd64];
	add.f64 	%fd347, %fd346, %fd592;
	ld.global.f64 	%fd348, [%rd63+8];
	add.f64 	%fd349, %fd348, %fd345;
	ld.global.f64 	%fd350, [%rd64+8];
	add.f64 	%fd351, %fd350, %fd347;
	ld.global.f64 	%fd352, [%rd63+16];
	add.f64 	%fd353, %fd352, %fd349;
	ld.global.f64 	%fd354, [%rd64+16];
	add.f64 	%fd355, %fd354, %fd351;
	ld.global.f64 	%fd356, [%rd63+24];
	add.f64 	%fd357, %fd356, %fd353;
	ld.global.f64 	%fd358, [%rd64+24];
	add.f64 	%fd359, %fd358, %fd355;
	ld.global.f64 	%fd360, [%rd63+32];
	add.f64 	%fd361, %fd360, %fd357;
	ld.global.f64 	%fd362, [%rd64+32];
	add.f64 	%fd363, %fd362, %fd359;
	ld.global.f64 	%fd364, [%rd63+40];
	add.f64 	%fd365, %fd364, %fd361;
	ld.global.f64 	%fd366, [%rd64+40];
	add.f64 	%fd367, %fd366, %fd363;
	ld.global.f64 	%fd368, [%rd63+48];
	add.f64 	%fd369, %fd368, %fd365;
	ld.global.f64 	%fd370, [%rd64+48];
	add.f64 	%fd371, %fd370, %fd367;
	ld.global.f64 	%fd372, [%rd63+56];
	add.f64 	%fd591, %fd372, %fd369;
	ld.global.f64 	%fd373, [%rd64+56];
	add.f64 	%fd592, %fd373, %fd371;
	add.s32 	%r171, %r171, 8;
$L__BB0_46:
	setp.eq.s32 	%p40, %r21, 0;
	@%p40 bra 	$L__BB0_53;
	add.s32 	%r107, %r21, -1;
	setp.lt.u32 	%p41, %r107, 3;
	@%p41 bra 	$L__BB0_49;
	mul.wide.u32 	%rd65, %r171, 8;
	add.s64 	%rd66, %rd2, %rd65;
	ld.global.f64 	%fd375, [%rd66];
	add.f64 	%fd376, %fd375, %fd591;
	add.s64 	%rd67, %rd1, %rd65;
	ld.global.f64 	%fd377, [%rd67];
	add.f64 	%fd378, %fd377, %fd592;
	ld.global.f64 	%fd379, [%rd66+8];
	add.f64 	%fd380, %fd379, %fd376;
	ld.global.f64 	%fd381, [%rd67+8];
	add.f64 	%fd382, %fd381, %fd378;
	ld.global.f64 	%fd383, [%rd66+16];
	add.f64 	%fd384, %fd383, %fd380;
	ld.global.f64 	%fd385, [%rd67+16];
	add.f64 	%fd386, %fd385, %fd382;
	ld.global.f64 	%fd387, [%rd66+24];
	add.f64 	%fd591, %fd387, %fd384;
	ld.global.f64 	%fd388, [%rd67+24];
	add.f64 	%fd592, %fd388, %fd386;
	add.s32 	%r171, %r171, 4;
$L__BB0_49:
	setp.eq.s32 	%p42, %r22, 0;
	@%p42 bra 	$L__BB0_53;
	setp.eq.s32 	%p43, %r22, 1;
	mul.wide.u32 	%rd68, %r171, 8;
	add.s64 	%rd12, %rd2, %rd68;
	ld.global.f64 	%fd389, [%rd12];
	add.f64 	%fd591, %fd389, %fd591;
	add.s64 	%rd13, %rd1, %rd68;
	ld.global.f64 	%fd390, [%rd13];
	add.f64 	%fd592, %fd390, %fd592;
	@%p43 bra 	$L__BB0_53;
	setp.eq.s32 	%p44, %r22, 2;
	ld.global.f64 	%fd391, [%rd12+8];
	add.f64 	%fd591, %fd391, %fd591;
	ld.global.f64 	%fd392, [%rd13+8];
	add.f64 	%fd592, %fd392, %fd592;
	@%p44 bra 	$L__BB0_53;
	ld.global.f64 	%fd393, [%rd12+16];
	add.f64 	%fd591, %fd393, %fd591;
	ld.global.f64 	%fd394, [%rd13+16];
	add.f64 	%fd592, %fd394, %fd592;
$L__BB0_53:
	st.shared.f64 	[_ZZ13simulation_cuidPdS_idiS_S_S_S_S_S_S_iE13sum_theta_cos], %fd591;
	st.shared.f64 	[_ZZ13simulation_cuidPdS_idiS_S_S_S_S_S_S_iE13sum_theta_sin], %fd592;
$L__BB0_54:
	ld.param.u64 	%rd96, [_Z13simulation_cuidPdS_idiS_S_S_S_S_S_S_i_param_8];
	ld.param.u64 	%rd95, [_Z13simulation_cuidPdS_idiS_S_S_S_S_S_S_i_param_7];
	setp.lt.s32 	%p45, %r17, 0;
	setp.eq.s32 	%p46, %r18, 1062207488;
	cvt.rn.f64.s32 	%fd395, %r72;
	div.rn.f64 	%fd396, %fd591, %fd395;
	cvta.to.global.u64 	%rd69, %rd95;
	mul.wide.u32 	%rd70, %r159, 8;
	add.s64 	%rd71, %rd69, %rd70;
	st.global.f64 	[%rd71], %fd396;
	div.rn.f64 	%fd397, %fd592, %fd395;
	cvta.to.global.u64 	%rd72, %rd96;
	add.s64 	%rd14, %rd72, %rd70;
	st.global.f64 	[%rd14], %fd397;
	bar.sync 	0;
	ld.global.f64 	%fd57, [%rd71];
	{
	.reg .b32 %temp; 
	mov.b64 	{%temp, %r54}, %fd57;
	}
	abs.f64 	%fd58, %fd57;
	{ // callseq 4, 0
	.param .b64 param0;
	st.param.f64 	[param0], %fd58;
	.param .b64 retval0;
	call.uni (retval0), 
	__internal_accurate_pow, 
	(
	param0
	);
	ld.param.f64 	%fd398, [retval0];
	} // callseq 4
	setp.lt.s32 	%p48, %r54, 0;
	neg.f64 	%fd400, %fd398;
	selp.f64 	%fd401, %fd400, %fd398, %p46;
	selp.f64 	%fd402, %fd401, %fd398, %p48;
	setp.eq.f64 	%p49, %fd57, 0d0000000000000000;
	selp.b32 	%r108, %r54, 0, %p46;
	or.b32  	%r109, %r108, 2146435072;
	selp.b32 	%r110, %r109, %r108, %p45;
	mov.b32 	%r111, 0;
	mov.b64 	%fd403, {%r111, %r110};
	selp.f64 	%fd595, %fd403, %fd402, %p49;
	add.f64 	%fd404, %fd57, 0d4000000000000000;
	{
	.reg .b32 %temp; 
	mov.b64 	{%temp, %r112}, %fd404;
	}
	and.b32  	%r113, %r112, 2146435072;
	setp.ne.s32 	%p50, %r113, 2146435072;
	@%p50 bra 	$L__BB0_59;
	setp.num.f64 	%p51, %fd57, %fd57;
	@%p51 bra 	$L__BB0_57;
	mov.f64 	%fd405, 0d4000000000000000;
	add.rn.f64 	%fd595, %fd57, %fd405;
	bra.uni 	$L__BB0_59;
$L__BB0_57:
	setp.neu.f64 	%p52, %fd58, 0d7FF0000000000000;
	@%p52 bra 	$L__BB0_59;
	setp.lt.s32 	%p53, %r54, 0;
	or.b32  	%r114, %r19, -2147483648;
	selp.b32 	%r115, %r114, %r19, %p1;
	selp.b32 	%r116, %r115, %r19, %p53;
	mov.b32 	%r117, 0;
	mov.b64 	%fd595, {%r117, %r116};
$L__BB0_59:
	setp.lt.s32 	%p54, %r17, 0;
	setp.eq.s32 	%p55, %r18, 1062207488;
	setp.eq.f64 	%p57, %fd57, 0d3FF0000000000000;
	selp.f64 	%fd63, 0d3FF0000000000000, %fd595, %p57;
	ld.global.f64 	%fd64, [%rd14];
	{
	.reg .b32 %temp; 
	mov.b64 	{%temp, %r55}, %fd64;
	}
	abs.f64 	%fd65, %fd64;
	{ // callseq 5, 0
	.param .b64 param0;
	st.param.f64 	[param0], %fd65;
	.param .b64 retval0;
	call.uni (retval0), 
	__internal_accurate_pow, 
	(
	param0
	);
	ld.param.f64 	%fd406, [retval0];
	} // callseq 5
	setp.lt.s32 	%p58, %r55, 0;
	neg.f64 	%fd408, %fd406;
	selp.f64 	%fd409, %fd408, %fd406, %p55;
	selp.f64 	%fd410, %fd409, %fd406, %p58;
	setp.eq.f64 	%p59, %fd64, 0d0000000000000000;
	selp.b32 	%r118, %r55, 0, %p55;
	or.b32  	%r119, %r118, 2146435072;
	selp.b32 	%r120, %r119, %r118, %p54;
	mov.b32 	%r121, 0;
	mov.b64 	%fd411, {%r121, %r120};
	selp.f64 	%fd596, %fd411, %fd410, %p59;
	add.f64 	%fd412, %fd64, 0d4000000000000000;
	{
	.reg .b32 %temp; 
	mov.b64 	{%temp, %r122}, %fd412;
	}
	and.b32  	%r123, %r122, 2146435072;
	setp.ne.s32 	%p60, %r123, 2146435072;
	@%p60 bra 	$L__BB0_64;
	setp.num.f64 	%p61, %fd64, %fd64;
	@%p61 bra 	$L__BB0_62;
	mov.f64 	%fd413, 0d4000000000000000;
	add.rn.f64 	%fd596, %fd64, %fd413;
	bra.uni 	$L__BB0_64;
$L__BB0_62:
	setp.neu.f64 	%p62, %fd65, 0d7FF0000000000000;
	@%p62 bra 	$L__BB0_64;
	setp.lt.s32 	%p63, %r55, 0;
	or.b32  	%r124, %r19, -2147483648;
	selp.b32 	%r125, %r124, %r19, %p1;
	selp.b32 	%r126, %r125, %r19, %p63;
	mov.b32 	%r127, 0;
	mov.b64 	%fd596, {%r127, %r126};
$L__BB0_64:
	setp.eq.f64 	%p64, %fd64, 0d3FF0000000000000;
	selp.f64 	%fd414, 0d3FF0000000000000, %fd596, %p64;
	add.f64 	%fd415, %fd63, %fd414;
	sqrt.rn.f64 	%fd416, %fd415;
	st.shared.f64 	[_ZZ13simulation_cuidPdS_idiS_S_S_S_S_S_S_iE3s_R], %fd416;
	setp.leu.f64 	%p65, %fd65, %fd58;
	setp.gt.f64 	%p66, %fd65, %fd58;
	selp.f64 	%fd70, %fd65, %fd58, %p66;
	selp.f64 	%fd417, %fd58, %fd65, %p66;
	div.rn.f64 	%fd418, %fd417, %fd70;
	mul.f64 	%fd419, %fd418, %fd418;
	fma.rn.f64 	%fd420, %fd419, 0dBEF53E1D2A25FF7E, 0d3F2D3B63DBB65B49;
	fma.rn.f64 	%fd421, %fd420, %fd419, 0dBF5312788DDE082E;
	fma.rn.f64 	%fd422, %fd421, %fd419, 0d3F6F9690C8249315;
	fma.rn.f64 	%fd423, %fd422, %fd419, 0dBF82CF5AABC7CF0D;
	fma.rn.f64 	%fd424, %fd423, %fd419, 0d3F9162B0B2A3BFDE;
	fma.rn.f64 	%fd425, %fd424, %fd419, 0dBF9A7256FEB6FC6B;
	fma.rn.f64 	%fd426, %fd425, %fd419, 0d3FA171560CE4A489;
	fma.rn.f64 	%fd427, %fd426, %fd419, 0dBFA4F44D841450E4;
	fma.rn.f64 	%fd428, %fd427, %fd419, 0d3FA7EE3D3F36BB95;
	fma.rn.f64 	%fd429, %fd428, %fd419, 0dBFAAD32AE04A9FD1;
	fma.rn.f64 	%fd430, %fd429, %fd419, 0d3FAE17813D66954F;
	fma.rn.f64 	%fd431, %fd430, %fd419, 0dBFB11089CA9A5BCD;
	fma.rn.f64 	%fd432, %fd431, %fd419, 0d3FB3B12B2DB51738;
	fma.rn.f64 	%fd433, %fd432, %fd419, 0dBFB745D022F8DC5C;
	fma.rn.f64 	%fd434, %fd433, %fd419, 0d3FBC71C709DFE927;
	fma.rn.f64 	%fd435, %fd434, %fd419, 0dBFC2492491FA1744;
	fma.rn.f64 	%fd436, %fd435, %fd419, 0d3FC99999999840D2;
	fma.rn.f64 	%fd437, %fd436, %fd419, 0dBFD555555555544C;
	mul.f64 	%fd438, %fd419, %fd437;
	fma.rn.f64 	%fd71, %fd438, %fd418, %fd418;
	@%p65 bra 	$L__BB0_66;
	setp.lt.s32 	%p68, %r54, 0;
	neg.f64 	%fd441, %fd71;
	selp.f64 	%fd442, %fd71, %fd441, %p68;
	add.f64 	%fd597, %fd442, 0d3FF921FB54442D18;
	bra.uni 	$L__BB0_67;
$L__BB0_66:
	setp.lt.s32 	%p67, %r54, 0;
	mov.f64 	%fd439, 0d400921FB54442D18;
	sub.f64 	%fd440, %fd439, %fd71;
	selp.f64 	%fd597, %fd440, %fd71, %p67;
$L__BB0_67:
	setp.lt.s32 	%p69, %r54, 0;
	setp.ne.s32 	%p70, %r74, 0;
	add.rn.f64 	%fd443, %fd58, %fd65;
	setp.eq.f64 	%p71, %fd70, 0d0000000000000000;
	selp.f64 	%fd444, 0d400921FB54442D18, 0d0000000000000000, %p69;
	setp.eq.f64 	%p72, %fd58, %fd65;
	selp.f64 	%fd445, 0d4002D97C7F3321D2, 0d3FE921FB54442D18, %p69;
	selp.f64 	%fd446, %fd445, %fd597, %p72;
	selp.f64 	%fd447, %fd444, %fd446, %p71;
	setp.nan.f64 	%p73, %fd443, %fd443;
	copysign.f64 	%fd448, %fd64, %fd447;
	selp.f64 	%fd449, %fd443, %fd448, %p73;
	st.shared.f64 	[_ZZ13simulation_cuidPdS_idiS_S_S_S_S_S_S_iE7s_Theta], %fd449;
	bar.sync 	0;
	@%p70 bra 	$L__BB0_73;
	setp.lt.s32 	%p78, %r72, 1;
	mov.b32 	%r178, 0;
	@%p78 bra 	$L__BB0_92;
	ld.param.f64 	%fd570, [_Z13simulation_cuidPdS_idiS_S_S_S_S_S_S_i_param_1];
	setp.eq.s32 	%p79, %r72, 1;
	ld.shared.f64 	%fd481, [_ZZ13simulation_cuidPdS_idiS_S_S_S_S_S_S_iE3s_R];
	mul.f64 	%fd75, %fd570, %fd481;
	mov.b64 	%rd100, 0;
	ld.shared.f64 	%fd76, [_ZZ13simulation_cuidPdS_idiS_S_S_S_S_S_S_iE7s_Theta];
	@%p79 bra 	$L__BB0_86;
	mov.b32 	%r174, 0;
$L__BB0_71:
	mul.wide.u32 	%rd80, %r174, 8;
	add.s64 	%rd16, %rd4, %rd80;
	ld.global.f64 	%fd86, [%rd16];
	add.s64 	%rd17, %rd3, %rd80;
	ld.global.f64 	%fd87, [%rd17];
	sub.f64 	%fd88, %fd76, %fd87;
	abs.f64 	%fd89, %fd88;
	setp.neu.f64 	%p80, %fd89, 0d7FF0000000000000;
	@%p80 bra 	$L__BB0_78;
	mov.f64 	%fd487, 0d0000000000000000;
	mul.rn.f64 	%fd599, %fd88, %fd487;
	mov.b32 	%r175, 0;
	bra.uni 	$L__BB0_80;
$L__BB0_73:
	mul.wide.s32 	%rd73, %r178, 8;
	add.s64 	%rd74, %rd4, %rd73;
	ld.global.f64 	%fd77, [%rd74];
	ld.shared.f64 	%fd78, [_ZZ13simulation_cuidPdS_idiS_S_S_S_S_S_S_iE3s_R];
	ld.shared.f64 	%fd450, [_ZZ13simulation_cuidPdS_idiS_S_S_S_S_S_S_iE7s_Theta];
	add.s64 	%rd15, %rd3, %rd73;
	ld.global.f64 	%fd79, [%rd15];
	sub.f64 	%fd80, %fd450, %fd79;
	abs.f64 	%fd81, %fd80;
	setp.neu.f64 	%p74, %fd81, 0d7FF0000000000000;
	@%p74 bra 	$L__BB0_75;
	mov.f64 	%fd456, 0d0000000000000000;
	mul.rn.f64 	%fd598, %fd80, %fd456;
	mov.b32 	%r173, 0;
	bra.uni 	$L__BB0_77;
$L__BB0_75:
	mul.f64 	%fd451, %fd80, 0d3FE45F306DC9C883;
	cvt.rni.s32.f64 	%r173, %fd451;
	cvt.rn.f64.s32 	%fd452, %r173;
	fma.rn.f64 	%fd453, %fd452, 0dBFF921FB54442D18, %fd80;
	fma.rn.f64 	%fd454, %fd452, 0dBC91A62633145C00, %fd453;
	fma.rn.f64 	%fd598, %fd452, 0dB97B839A252049C0, %fd454;
	setp.ltu.f64 	%p75, %fd81, 0d41E0000000000000;
	@%p75 bra 	$L__BB0_77;
	{ // callseq 6, 0
	.param .b64 param0;
	st.param.f64 	[param0], %fd80;
	.param .align 16 .b8 retval0[16];
	call.uni (retval0), 
	__internal_trig_reduction_slowpathd, 
	(
	param0
	);
	ld.param.f64 	%fd598, [retval0];
	ld.param.b32 	%r173, [retval0+8];
	} // callseq 6
$L__BB0_77:
	ld.param.f64 	%fd569, [_Z13simulation_cuidPdS_idiS_S_S_S_S_S_S_i_param_1];
	shl.b32 	%r130, %r173, 6;
	cvt.u64.u32 	%rd75, %r130;
	and.b64  	%rd76, %rd75, 64;
	mov.u64 	%rd77, __cudart_sin_cos_coeffs;
	add.s64 	%rd78, %rd77, %rd76;
	mul.rn.f64 	%fd457, %fd598, %fd598;
	and.b32  	%r131, %r173, 1;
	setp.eq.b32 	%p76, %r131, 1;
	selp.f64 	%fd458, 0dBDA8FF8320FD8164, 0d3DE5DB65F9785EBA, %p76;
	ld.global.nc.v2.f64 	{%fd459, %fd460}, [%rd78];
	fma.rn.f64 	%fd461, %fd458, %fd457, %fd459;
	fma.rn.f64 	%fd462, %fd461, %fd457, %fd460;
	ld.global.nc.v2.f64 	{%fd463, %fd464}, [%rd78+16];
	fma.rn.f64 	%fd465, %fd462, %fd457, %fd463;
	fma.rn.f64 	%fd466, %fd465, %fd457, %fd464;
	ld.global.nc.v2.f64 	{%fd467, %fd468}, [%rd78+32];
	fma.rn.f64 	%fd469, %fd466, %fd457, %fd467;
	fma.rn.f64 	%fd470, %fd469, %fd457, %fd468;
	fma.rn.f64 	%fd471, %fd470, %fd598, %fd598;
	fma.rn.f64 	%fd472, %fd470, %fd457, 0d3FF0000000000000;
	selp.f64 	%fd473, %fd472, %fd471, %p76;
	and.b32  	%r132, %r173, 2;
	setp.eq.s32 	%p77, %r132, 0;
	mov.f64 	%fd474, 0d0000000000000000;
	sub.f64 	%fd475, %fd474, %fd473;
	selp.f64 	%fd476, %fd473, %fd475, %p77;
	mul.f64 	%fd477, %fd569, %fd78;
	mul.f64 	%fd478, %fd477, %fd476;
	fma.rn.f64 	%fd479, %fd111, %fd478, %fd77;
	add.f64 	%fd480, %fd79, %fd479;
	st.global.f64 	[%rd15], %fd480;
	bra.uni 	$L__BB0_92;
$L__BB0_78:
	mul.f64 	%fd482, %fd88, 0d3FE45F306DC9C883;
	cvt.rni.s32.f64 	%r175, %fd482;
	cvt.rn.f64.s32 	%fd483, %r175;
	fma.rn.f64 	%fd484, %fd483, 0dBFF921FB54442D18, %fd88;
	fma.rn.f64 	%fd485, %fd483, 0dBC91A62633145C00, %fd484;
	fma.rn.f64 	%fd599, %fd483, 0dB97B839A252049C0, %fd485;
	setp.ltu.f64 	%p81, %fd89, 0d41E0000000000000;
	@%p81 bra 	$L__BB0_80;
	{ // callseq 7, 0
	.param .b64 param0;
	st.param.f64 	[param0], %fd88;
	.param .align 16 .b8 retval0[16];
	call.uni (retval0), 
	__internal_trig_reduction_slowpathd, 
	(
	param0
	);
	ld.param.f64 	%fd599, [retval0];
	ld.param.b32 	%r175, [retval0+8];
	} // callseq 7
$L__BB0_80:
	shl.b32 	%r137, %r175, 6;
	cvt.u64.u32 	%rd81, %r137;
	and.b64  	%rd82, %rd81, 64;
	mov.u64 	%rd83, __cudart_sin_cos_coeffs;
	add.s64 	%rd84, %rd83, %rd82;
	mul.rn.f64 	%fd488, %fd599, %fd599;
	and.b32  	%r138, %r175, 1;
	setp.eq.b32 	%p82, %r138, 1;
	selp.f64 	%fd489, 0dBDA8FF8320FD8164, 0d3DE5DB65F9785EBA, %p82;
	ld.global.nc.v2.f64 	{%fd490, %fd491}, [%rd84];
	fma.rn.f64 	%fd492, %fd489, %fd488, %fd490;
	fma.rn.f64 	%fd493, %fd492, %fd488, %fd491;
	ld.global.nc.v2.f64 	{%fd494, %fd495}, [%rd84+16];
	fma.rn.f64 	%fd496, %fd493, %fd488, %fd494;
	fma.rn.f64 	%fd497, %fd496, %fd488, %fd495;
	ld.global.nc.v2.f64 	{%fd498, %fd499}, [%rd84+32];
	fma.rn.f64 	%fd500, %fd497, %fd488, %fd498;
	fma.rn.f64 	%fd501, %fd500, %fd488, %fd499;
	fma.rn.f64 	%fd502, %fd501, %fd599, %fd599;
	fma.rn.f64 	%fd503, %fd501, %fd488, 0d3FF0000000000000;
	selp.f64 	%fd504, %fd503, %fd502, %p82;
	and.b32  	%r139, %r175, 2;
	setp.eq.s32 	%p83, %r139, 0;
	mov.f64 	%fd505, 0d0000000000000000;
	sub.f64 	%fd506, %fd505, %fd504;
	selp.f64 	%fd507, %fd504, %fd506, %p83;
	mul.f64 	%fd508, %fd75, %fd507;
	fma.rn.f64 	%fd509, %fd111, %fd508, %fd86;
	add.f64 	%fd510, %fd87, %fd509;
	st.global.f64 	[%rd17], %fd510;
	ld.global.f64 	%fd94, [%rd16+8];
	ld.global.f64 	%fd95, [%rd17+8];
	sub.f64 	%fd96, %fd76, %fd95;
	abs.f64 	%fd97, %fd96;
	setp.eq.f64 	%p84, %fd97, 0d7FF0000000000000;
	@%p84 bra 	$L__BB0_83;
	mul.f64 	%fd511, %fd96, 0d3FE45F306DC9C883;
	cvt.rni.s32.f64 	%r176, %fd511;
	cvt.rn.f64.s32 	%fd512, %r176;
	fma.rn.f64 	%fd513, %fd512, 0dBFF921FB54442D18, %fd96;
	fma.rn.f64 	%fd514, %fd512, 0dBC91A62633145C00, %fd513;
	fma.rn.f64 	%fd600, %fd512, 0dB97B839A252049C0, %fd514;
	setp.ltu.f64 	%p85, %fd97, 0d41E0000000000000;
	@%p85 bra 	$L__BB0_84;
	{ // callseq 8, 0
	.param .b64 param0;
	st.param.f64 	[param0], %fd96;
	.param .align 16 .b8 retval0[16];
	call.uni (retval0), 
	__internal_trig_reduction_slowpathd, 
	(
	param0
	);
	ld.param.f64 	%fd600, [retval0];
	ld.param.b32 	%r176, [retval0+8];
	} // callseq 8
	bra.uni 	$L__BB0_84;
$L__BB0_83:
	mov.f64 	%fd516, 0d0000000000000000;
	mul.rn.f64 	%fd600, %fd96, %fd516;
	mov.b32 	%r176, 0;
$L__BB0_84:
	shl.b32 	%r142, %r176, 6;
	cvt.u64.u32 	%rd85, %r142;
	and.b64  	%rd86, %rd85, 64;
	mov.u64 	%rd87, __cudart_sin_cos_coeffs;
	add.s64 	%rd88, %rd87, %rd86;
	mul.rn.f64 	%fd517, %fd600, %fd600;
	and.b32  	%r143, %r176, 1;
	setp.eq.b32 	%p86, %r143, 1;
	selp.f64 	%fd518, 0dBDA8FF8320FD8164, 0d3DE5DB65F9785EBA, %p86;
	ld.global.nc.v2.f64 	{%fd519, %fd520}, [%rd88];
	fma.rn.f64 	%fd521, %fd518, %fd517, %fd519;
	fma.rn.f64 	%fd522, %fd521, %fd517, %fd520;
	ld.global.nc.v2.f64 	{%fd523, %fd524}, [%rd88+16];
	fma.rn.f64 	%fd525, %fd522, %fd517, %fd523;
	fma.rn.f64 	%fd526, %fd525, %fd517, %fd524;
	ld.global.nc.v2.f64 	{%fd527, %fd528}, [%rd88+32];
	fma.rn.f64 	%fd529, %fd526, %fd517, %fd527;
	fma.rn.f64 	%fd530, %fd529, %fd517, %fd528;
	fma.rn.f64 	%fd531, %fd530, %fd600, %fd600;
	fma.rn.f64 	%fd532, %fd530, %fd517, 0d3FF0000000000000;
	selp.f64 	%fd533, %fd532, %fd531, %p86;
	and.b32  	%r144, %r176, 2;
	setp.eq.s32 	%p87, %r144, 0;
	mov.f64 	%fd534, 0d0000000000000000;
	sub.f64 	%fd535, %fd534, %fd533;
	selp.f64 	%fd536, %fd533, %fd535, %p87;
	mul.f64 	%fd537, %fd75, %fd536;
	fma.rn.f64 	%fd538, %fd111, %fd537, %fd94;
	add.f64 	%fd539, %fd95, %fd538;
	st.global.f64 	[%rd17+8], %fd539;
	add.s32 	%r174, %r174, 2;
	setp.ne.s32 	%p88, %r174, %r23;
	@%p88 bra 	$L__BB0_71;
	cvt.u64.u32 	%rd100, %r23;
$L__BB0_86:
	and.b32  	%r145, %r72, 1;
	setp.eq.b32 	%p89, %r145, 1;
	not.pred 	%p90, %p89;
	mov.u32 	%r178, %r72;
	@%p90 bra 	$L__BB0_92;
	shl.b64 	%rd89, %rd100, 3;
	add.s64 	%rd90, %rd4, %rd89;
	ld.global.f64 	%fd102, [%rd90];
	add.s64 	%rd20, %rd3, %rd89;
	ld.global.f64 	%fd103, [%rd20];
	sub.f64 	%fd104, %fd76, %fd103;
	abs.f64 	%fd105, %fd104;
	setp.eq.f64 	%p91, %fd105, 0d7FF0000000000000;
	@%p91 bra 	$L__BB0_90;
	mul.f64 	%fd540, %fd104, 0d3FE45F306DC9C883;
	cvt.rni.s32.f64 	%r177, %fd540;
	cvt.rn.f64.s32 	%fd541, %r177;
	fma.rn.f64 	%fd542, %fd541, 0dBFF921FB54442D18, %fd104;
	fma.rn.f64 	%fd543, %fd541, 0dBC91A62633145C00, %fd542;
	fma.rn.f64 	%fd601, %fd541, 0dB97B839A252049C0, %fd543;
	setp.ltu.f64 	%p92, %fd105, 0d41E0000000000000;
	@%p92 bra 	$L__BB0_91;
	{ // callseq 9, 0
	.param .b64 param0;
	st.param.f64 	[param0], %fd104;
	.param .align 16 .b8 retval0[16];
	call.uni (retval0), 
	__internal_trig_reduction_slowpathd, 
	(
	param0
	);
	ld.param.f64 	%fd601, [retval0];
	ld.param.b32 	%r177, [retval0+8];
	} // callseq 9
	bra.uni 	$L__BB0_91;
$L__BB0_90:
	mov.f64 	%fd545, 0d0000000000000000;
	mul.rn.f64 	%fd601, %fd104, %fd545;
	mov.b32 	%r177, 0;
$L__BB0_91:
	shl.b32 	%r148, %r177, 6;
	cvt.u64.u32 	%rd91, %r148;
	and.b64  	%rd92, %rd91, 64;
	mov.u64 	%rd93, __cudart_sin_cos_coeffs;
	add.s64 	%rd94, %rd93, %rd92;
	mul.rn.f64 	%fd546, %fd601, %fd601;
	and.b32  	%r149, %r177, 1;
	setp.eq.b32 	%p93, %r149, 1;
	selp.f64 	%fd547, 0dBDA8FF8320FD8164, 0d3DE5DB65F9785EBA, %p93;
	ld.global.nc.v2.f64 	{%fd548, %fd549}, [%rd94];
	fma.rn.f64 	%fd550, %fd547, %fd546, %fd548;
	fma.rn.f64 	%fd551, %fd550, %fd546, %fd549;
	ld.global.nc.v2.f64 	{%fd552, %fd553}, [%rd94+16];
	fma.rn.f64 	%fd554, %fd551, %fd546, %fd552;
	fma.rn.f64 	%fd555, %fd554, %fd546, %fd553;
	ld.global.nc.v2.f64 	{%fd556, %fd557}, [%rd94+32];
	fma.rn.f64 	%fd558, %fd555, %fd546, %fd556;
	fma.rn.f64 	%fd559, %fd558, %fd546, %fd557;
	fma.rn.f64 	%fd560, %fd559, %fd601, %fd601;
	fma.rn.f64 	%fd561, %fd559, %fd546, 0d3FF0000000000000;
	selp.f64 	%fd562, %fd561, %fd560, %p93;
	and.b32  	%r150, %r177, 2;
	setp.eq.s32 	%p94, %r150, 0;
	mov.f64 	%fd563, 0d0000000000000000;
	sub.f64 	%fd564, %fd563, %fd562;
	selp.f64 	%fd565, %fd562, %fd564, %p94;
	mul.f64 	%fd566, %fd75, %fd565;
	fma.rn.f64 	%fd567, %fd111, %fd566, %fd102;
	add.f64 	%fd568, %fd103, %fd567;
	st.global.f64 	[%rd20], %fd568;
	mov.u32 	%r178, %r72;
$L__BB0_92:
	ld.param.u32 	%r152, [_Z13simulation_cuidPdS_idiS_S_S_S_S_S_S_i_param_4];
	bar.sync 	0;
	add.s32 	%r159, %r159, 1;
	setp.ne.s32 	%p95, %r159, %r152;
	@%p95 bra 	$L__BB0_16;
$L__BB0_93:
	ret;
$L__BB0_94:
	mul.wide.s32 	%rd27, %r178, 8;
	add.s64 	%rd28, %rd4, %rd27;
	ld.global.f64 	%fd112, [%rd28];
	mul.f64 	%fd113, %fd111, %fd112;
	st.global.f64 	[%rd28], %fd113;
	bra.uni 	$L__BB0_14;

}
.func  (.param .align 16 .b8 func_retval0[16]) __internal_trig_reduction_slowpathd(
	.param .b64 __internal_trig_reduction_slowpathd_param_0
)
{
	.local .align 8 .b8 	__local_depot1[40];
	.reg .b64 	%SP;
	.reg .b64 	%SPL;
	.reg .pred 	%p<10>;
	.reg .b32 	%r<47>;
	.reg .b64 	%rd<74>;
	.reg .b64 	%fd<5>;

	mov.u64 	%SPL, __local_depot1;
	ld.param.f64 	%fd4, [__internal_trig_reduction_slowpathd_param_0];
	add.u64 	%rd1, %SPL, 0;
	{
	.reg .b32 %temp; 
	mov.b64 	{%temp, %r1}, %fd4;
	}
	shr.u32 	%r2, %r1, 20;
	and.b32  	%r3, %r2, 2047;
	setp.eq.s32 	%p1, %r3, 2047;
	mov.b32 	%r46, 0;
	@%p1 bra 	$L__BB1_9;
	add.s32 	%r20, %r3, -1024;
	mov.b64 	%rd20, %fd4;
	shl.b64 	%rd2, %rd20, 11;
	shr.u32 	%r4, %r20, 6;
	sub.s32 	%r45, 15, %r4;
	sub.s32 	%r21, 19, %r4;
	setp.lt.u32 	%p2, %r20, 128;
	selp.b32 	%r6, 18, %r21, %p2;
	setp.ge.s32 	%p3, %r45, %r6;
	mov.b64 	%rd70, 0;
	@%p3 bra 	$L__BB1_4;
	add.s32 	%r23, %r6, %r4;
	neg.s32 	%r43, %r23;
	or.b64  	%rd3, %rd2, -9223372036854775808;
	mov.b64 	%rd70, 0;
	mov.b32 	%r42, 0;
	mov.u64 	%rd25, __cudart_i2opi_d;
	mov.u32 	%r44, %r45;
$L__BB1_3:
	.pragma "nounroll";
	mul.wide.s32 	%rd22, %r42, 8;
	add.s64 	%rd23, %rd1, %rd22;
	mul.wide.s32 	%rd24, %r44, 8;
	add.s64 	%rd26, %rd25, %rd24;
	ld.global.nc.u64 	%rd27, [%rd26];
	{
	.reg .u32 %r0, %r1, %r2, %r3, %alo, %ahi, %blo, %bhi, %clo, %chi;
	mov.b64 	{%alo,%ahi}, %rd27;
	mov.b64 	{%blo,%bhi}, %rd3;
	mov.b64 	{%clo,%chi}, %rd70;
	mad.lo.cc.u32 	%r0, %alo, %blo, %clo;
	madc.hi.cc.u32 	%r1, %alo, %blo, %chi;
	madc.hi.u32 	%r2, %alo, %bhi, 0;
	mad.lo.cc.u32 	%r1, %alo, %bhi, %r1;
	madc.hi.cc.u32 	%r2, %ahi, %blo, %r2;
	madc.hi.u32 	%r3, %ahi, %bhi, 0;
	mad.lo.cc.u32 	%r1, %ahi, %blo, %r1;
	madc.lo.cc.u32 	%r2, %ahi, %bhi, %r2;
	addc.u32 	%r3, %r3, 0;
	mov.b64 	%rd28, {%r0,%r1};
	mov.b64 	%rd70, {%r2,%r3};
	}
	st.local.u64 	[%rd23], %rd28;
	add.s32 	%r44, %r44, 1;
	add.s32 	%r43, %r43, 1;
	add.s32 	%r42, %r42, 1;
	setp.ne.s32 	%p4, %r43, -15;
	mov.u32 	%r45, %r6;
	@%p4 bra 	$L__BB1_3;
$L__BB1_4:
	cvt.s64.s32 	%rd29, %r45;
	cvt.u64.u32 	%rd30, %r4;
	add.s64 	%rd31, %rd30, %rd29;
	shl.b64 	%rd32, %rd31, 3;
	add.s64 	%rd33, %rd1, %rd32;
	st.local.u64 	[%rd33+-120], %rd70;
	and.b32  	%r15, %r2, 63;
	ld.local.u64 	%rd72, [%rd1+16];
	ld.local.u64 	%rd71, [%rd1+24];
	setp.eq.s32 	%p5, %r15, 0;
	@%p5 bra 	$L__BB1_6;
	shl.b64 	%rd34, %rd71, %r15;
	shr.u64 	%rd35, %rd72, 1;
	xor.b32  	%r24, %r15, 63;
	shr.u64 	%rd36, %rd35, %r24;
	or.b64  	%rd71, %rd34, %rd36;
	ld.local.u64 	%rd37, [%rd1+8];
	shl.b64 	%rd38, %rd72, %r15;
	shr.u64 	%rd39, %rd37, 1;
	shr.u64 	%rd40, %rd39, %r24;
	or.b64  	%rd72, %rd38, %rd40;
$L__BB1_6:
	and.b32  	%r25, %r1, -2147483648;
	shr.u64 	%rd41, %rd71, 62;
	cvt.u32.u64 	%r26, %rd41;
	mov.b64 	{%r27, %r28}, %rd71;
	mov.b64 	{%r29, %r30}, %rd72;
	shf.l.wrap.b32 	%r31, %r30, %r27, 2;
	shf.l.wrap.b32 	%r32, %r27, %r28, 2;
	mov.b64 	%rd42, {%r31, %r32};
	shl.b64 	%rd43, %rd72, 2;
	shr.u64 	%rd44, %rd42, 63;
	cvt.u32.u64 	%r33, %rd44;
	add.s32 	%r34, %r33, %r26;
	setp.eq.s32 	%p6, %r25, 0;
	neg.s32 	%r35, %r34;
	selp.b32 	%r46, %r34, %r35, %p6;
	setp.gt.s64 	%p7, %rd42, -1;
	mov.b64 	%rd45, 0;
	{
	.reg .u32 %r0, %r1, %r2, %r3, %a0, %a1, %a2, %a3, %b0, %b1, %b2, %b3;
	mov.b64 	{%a0,%a1}, %rd45;
	mov.b64 	{%a2,%a3}, %rd45;
	mov.b64 	{%b0,%b1}, %rd43;
	mov.b64 	{%b2,%b3}, %rd42;
	sub.cc.u32 	%r0, %a0, %b0;
	subc.cc.u32 	%r1, %a1, %b1;
	subc.cc.u32 	%r2, %a2, %b2;
	subc.u32 	%r3, %a3, %b3;
	mov.b64 	%rd46, {%r0,%r1};
	mov.b64 	%rd47, {%r2,%r3};
	}
	xor.b32  	%r36, %r25, -2147483648;
	selp.b64 	%rd73, %rd42, %rd47, %p7;
	selp.b64 	%rd14, %rd43, %rd46, %p7;
	selp.b32 	%r17, %r25, %r36, %p7;
	clz.b64 	%r37, %rd73;
	cvt.u64.u32 	%rd15, %r37;
	setp.eq.s32 	%p8, %r37, 0;
	@%p8 bra 	$L__BB1_8;
	cvt.u32.u64 	%r38, %rd15;
	and.b32  	%r39, %r38, 63;
	shl.b64 	%rd48, %rd73, %r39;
	shr.u64 	%rd49, %rd14, 1;
	not.b32 	%r40, %r38;
	and.b32  	%r41, %r40, 63;
	shr.u64 	%rd50, %rd49, %r41;
	or.b64  	%rd73, %rd48, %rd50;
$L__BB1_8:
	mov.b64 	%rd51, -3958705157555305931;
	{
	.reg .u32 %r0, %r1, %r2, %r3, %alo, %ahi, %blo, %bhi;
	mov.b64 	{%alo,%ahi}, %rd73;
	mov.b64 	{%blo,%bhi}, %rd51;
	mul.lo.u32 	%r0, %alo, %blo;
	mul.hi.u32 	%r1, %alo, %blo;
	mad.lo.cc.u32 	%r1, %alo, %bhi, %r1;
	madc.hi.u32 	%r2, %alo, %bhi, 0;
	mad.lo.cc.u32 	%r1, %ahi, %blo, %r1;
	madc.hi.cc.u32 	%r2, %ahi, %blo, %r2;
	madc.hi.u32 	%r3, %ahi, %bhi, 0;
	mad.lo.cc.u32 	%r2, %ahi, %bhi, %r2;
	addc.u32 	%r3, %r3, 0;
	mov.b64 	%rd52, {%r0,%r1};
	mov.b64 	%rd53, {%r2,%r3};
	}
	setp.gt.s64 	%p9, %rd53, 0;
	{
	.reg .u32 %r0, %r1, %r2, %r3, %a0, %a1, %a2, %a3, %b0, %b1, %b2, %b3;
	mov.b64 	{%a0,%a1}, %rd52;
	mov.b64 	{%a2,%a3}, %rd53;
	mov.b64 	{%b0,%b1}, %rd52;
	mov.b64 	{%b2,%b3}, %rd53;
	add.cc.u32 	%r0, %a0, %b0;
	addc.cc.u32 	%r1, %a1, %b1;
	addc.cc.u32 	%r2, %a2, %b2;
	addc.u32 	%r3, %a3, %b3;
	mov.b64 	%rd54, {%r0,%r1};
	mov.b64 	%rd55, {%r2,%r3};
	}
	selp.b64 	%rd56, %rd55, %rd53, %p9;
	selp.s64 	%rd57, -1, 0, %p9;
	sub.s64 	%rd58, %rd57, %rd15;
	cvt.u64.u32 	%rd59, %r17;
	shl.b64 	%rd60, %rd59, 32;
	add.s64 	%rd61, %rd56, 1;
	shr.u64 	%rd62, %rd61, 10;
	add.s64 	%rd63, %rd62, 1;
	shr.u64 	%rd64, %rd63, 1;
	shl.b64 	%rd65, %rd58, 52;
	add.s64 	%rd66, %rd65, %rd64;
	add.s64 	%rd67, %rd66, 4602678819172646912;
	or.b64  	%rd68, %rd67, %rd60;
	mov.b64 	%fd4, %rd68;
$L__BB1_9:
	st.param.f64 	[func_retval0], %fd4;
	st.param.b32 	[func_retval0+8], %r46;
	ret;

}
.func  (.param .b64 func_retval0) __internal_accurate_pow(
	.param .b64 __internal_accurate_pow_param_0
)
{
	.reg .pred 	%p<8>;
	.reg .b32 	%r<49>;
	.reg .b32 	%f<3>;
	.reg .b64 	%fd<109>;

	ld.param.f64 	%fd10, [__internal_accurate_pow_param_0];
	{
	.reg .b32 %temp; 
	mov.b64 	{%temp, %r46}, %fd10;
	}
	{
	.reg .b32 %temp; 
	mov.b64 	{%r45, %temp}, %fd10;
	}
	shr.u32 	%r47, %r46, 20;
	setp.gt.u32 	%p1, %r46, 1048575;
	@%p1 bra 	$L__BB2_2;
	mul.f64 	%fd11, %fd10, 0d4350000000000000;
	{
	.reg .b32 %temp; 
	mov.b64 	{%temp, %r46}, %fd11;
	}
	{
	.reg .b32 %temp; 
	mov.b64 	{%r45, %temp}, %fd11;
	}
	shr.u32 	%r16, %r46, 20;
	add.s32 	%r47, %r16, -54;
$L__BB2_2:
	add.s32 	%r48, %r47, -1023;
	and.b32  	%r17, %r46, -2146435073;
	or.b32  	%r18, %r17, 1072693248;
	mov.b64 	%fd107, {%r45, %r18};
	setp.lt.u32 	%p2, %r18, 1073127583;
	@%p2 bra 	$L__BB2_4;
	{
	.reg .b32 %temp; 
	mov.b64 	{%r19, %temp}, %fd107;
	}
	{
	.reg .b32 %temp; 
	mov.b64 	{%temp, %r20}, %fd107;
	}
	add.s32 	%r21, %r20, -1048576;
	mov.b64 	%fd107, {%r19, %r21};
	add.s32 	%r48, %r47, -1022;
$L__BB2_4:
	add.f64 	%fd12, %fd107, 0dBFF0000000000000;
	add.f64 	%fd13, %fd107, 0d3FF0000000000000;
	rcp.approx.ftz.f64 	%fd14, %fd13;
	neg.f64 	%fd15, %fd13;
	fma.rn.f64 	%fd16, %fd15, %fd14, 0d3FF0000000000000;
	fma.rn.f64 	%fd17, %fd16, %fd16, %fd16;
	fma.rn.f64 	%fd18, %fd17, %fd14, %fd14;
	mul.f64 	%fd19, %fd12, %fd18;
	fma.rn.f64 	%fd20, %fd12, %fd18, %fd19;
	mul.f64 	%fd21, %fd20, %fd20;
	fma.rn.f64 	%fd22, %fd21, 0d3EB0F5FF7D2CAFE2, 0d3ED0F5D241AD3B5A;
	fma.rn.f64 	%fd23, %fd22, %fd21, 0d3EF3B20A75488A3F;
	fma.rn.f64 	%fd24, %fd23, %fd21, 0d3F1745CDE4FAECD5;
	fma.rn.f64 	%fd25, %fd24, %fd21, 0d3F3C71C7258A578B;
	fma.rn.f64 	%fd26, %fd25, %fd21, 0d3F6249249242B910;
	fma.rn.f64 	%fd27, %fd26, %fd21, 0d3F89999999999DFB;
	sub.f64 	%fd28, %fd12, %fd20;
	add.f64 	%fd29, %fd28, %fd28;
	neg.f64 	%fd30, %fd20;
	fma.rn.f64 	%fd31, %fd30, %fd12, %fd29;
	mul.f64 	%fd32, %fd18, %fd31;
	fma.rn.f64 	%fd33, %fd21, %fd27, 0d3FB5555555555555;
	mov.f64 	%fd34, 0d3FB5555555555555;
	sub.f64 	%fd35, %fd34, %fd33;
	fma.rn.f64 	%fd36, %fd21, %fd27, %fd35;
	add.f64 	%fd37, %fd36, 0dBC46A4CB00B9E7B0;
	add.f64 	%fd38, %fd33, %fd37;
	sub.f64 	%fd39, %fd33, %fd38;
	add.f64 	%fd40, %fd37, %fd39;
	mul.rn.f64 	%fd41, %fd20, %fd20;
	neg.f64 	%fd42, %fd41;
	fma.rn.f64 	%fd43, %fd20, %fd20, %fd42;
	{
	.reg .b32 %temp; 
	mov.b64 	{%r22, %temp}, %fd32;
	}
	{
	.reg .b32 %temp; 
	mov.b64 	{%temp, %r23}, %fd32;
	}
	add.s32 	%r24, %r23, 1048576;
	mov.b64 	%fd44, {%r22, %r24};
	fma.rn.f64 	%fd45, %fd20, %fd44, %fd43;
	mul.rn.f64 	%fd46, %fd41, %fd20;
	neg.f64 	%fd47, %fd46;
	fma.rn.f64 	%fd48, %fd41, %fd20, %fd47;
	fma.rn.f64 	%fd49, %fd41, %fd32, %fd48;
	fma.rn.f64 	%fd50, %fd45, %fd20, %fd49;
	mul.rn.f64 	%fd51, %fd38, %fd46;
	neg.f64 	%fd52, %fd51;
	fma.rn.f64 	%fd53, %fd38, %fd46, %fd52;
	fma.rn.f64 	%fd54, %fd38, %fd50, %fd53;
	fma.rn.f64 	%fd55, %fd40, %fd46, %fd54;
	add.f64 	%fd56, %fd51, %fd55;
	sub.f64 	%fd57, %fd51, %fd56;
	add.f64 	%fd58, %fd55, %fd57;
	add.f64 	%fd59, %fd20, %fd56;
	sub.f64 	%fd60, %fd20, %fd59;
	add.f64 	%fd61, %fd56, %fd60;
	add.f64 	%fd62, %fd58, %fd61;
	add.f64 	%fd63, %fd32, %fd62;
	add.f64 	%fd64, %fd59, %fd63;
	sub.f64 	%fd65, %fd59, %fd64;
	add.f64 	%fd66, %fd63, %fd65;
	xor.b32  	%r25, %r48, -2147483648;
	mov.b32 	%r26, 1127219200;
	mov.b64 	%fd67, {%r25, %r26};
	mov.b32 	%r27, -2147483648;
	mov.b64 	%fd68, {%r27, %r26};
	sub.f64 	%fd69, %fd67, %fd68;
	fma.rn.f64 	%fd70, %fd69, 0d3FE62E42FEFA39EF, %fd64;
	fma.rn.f64 	%fd71, %fd69, 0dBFE62E42FEFA39EF, %fd70;
	sub.f64 	%fd72, %fd71, %fd64;
	sub.f64 	%fd73, %fd66, %fd72;
	fma.rn.f64 	%fd74, %fd69, 0d3C7ABC9E3B39803F, %fd73;
	add.f64 	%fd75, %fd70, %fd74;
	sub.f64 	%fd76, %fd70, %fd75;
	add.f64 	%fd77, %fd74, %fd76;
	mov.f64 	%fd78, 0d4000000000000000;
	{
	.reg .b32 %temp; 
	mov.b64 	{%temp, %r28}, %fd78;
	}
	{
	.reg .b32 %temp; 
	mov.b64 	{%r29, %temp}, %fd78;
	}
	shl.b32 	%r30, %r28, 1;
	setp.gt.u32 	%p3, %r30, -33554433;
	and.b32  	%r31, %r28, -15728641;
	selp.b32 	%r32, %r31, %r28, %p3;
	mov.b64 	%fd79, {%r29, %r32};
	mul.rn.f64 	%fd80, %fd75, %fd79;
	neg.f64 	%fd81, %fd80;
	fma.rn.f64 	%fd82, %fd75, %fd79, %fd81;
	fma.rn.f64 	%fd83, %fd77, %fd79, %fd82;
	add.f64 	%fd4, %fd80, %fd83;
	sub.f64 	%fd84, %fd80, %fd4;
	add.f64 	%fd5, %fd83, %fd84;
	fma.rn.f64 	%fd85, %fd4, 0d3FF71547652B82FE, 0d4338000000000000;
	{
	.reg .b32 %temp; 
	mov.b64 	{%r13, %temp}, %fd85;
	}
	mov.f64 	%fd86, 0dC338000000000000;
	add.rn.f64 	%fd87, %fd85, %fd86;
	fma.rn.f64 	%fd88, %fd87, 0dBFE62E42FEFA39EF, %fd4;
	fma.rn.f64 	%fd89, %fd87, 0dBC7ABC9E3B39803F, %fd88;
	fma.rn.f64 	%fd90, %fd89, 0d3E5ADE1569CE2BDF, 0d3E928AF3FCA213EA;
	fma.rn.f64 	%fd91, %fd90, %fd89, 0d3EC71DEE62401315;
	fma.rn.f64 	%fd92, %fd91, %fd89, 0d3EFA01997C89EB71;
	fma.rn.f64 	%fd93, %fd92, %fd89, 0d3F2A01A014761F65;
	fma.rn.f64 	%fd94, %fd93, %fd89, 0d3F56C16C1852B7AF;
	fma.rn.f64 	%fd95, %fd94, %fd89, 0d3F81111111122322;
	fma.rn.f64 	%fd96, %fd95, %fd89, 0d3FA55555555502A1;
	fma.rn.f64 	%fd97, %fd96, %fd89, 0d3FC5555555555511;
	fma.rn.f64 	%fd98, %fd97, %fd89, 0d3FE000000000000B;
	fma.rn.f64 	%fd99, %fd98, %fd89, 0d3FF0000000000000;
	fma.rn.f64 	%fd100, %fd99, %fd89, 0d3FF0000000000000;
	{
	.reg .b32 %temp; 
	mov.b64 	{%r14, %temp}, %fd100;
	}
	{
	.reg .b32 %temp; 
	mov.b64 	{%temp, %r15}, %fd100;
	}
	shl.b32 	%r33, %r13, 20;
	add.s32 	%r34, %r33, %r15;
	mov.b64 	%fd108, {%r14, %r34};
	{
	.reg .b32 %temp; 
	mov.b64 	{%temp, %r35}, %fd4;
	}
	mov.b32 	%f2, %r35;
	abs.f32 	%f1, %f2;
	setp.lt.f32 	%p4, %f1, 0f4086232B;
	@%p4 bra 	$L__BB2_7;
	setp.lt.f64 	%p5, %fd4, 0d0000000000000000;
	add.f64 	%fd101, %fd4, 0d7FF0000000000000;
	selp.f64 	%fd108, 0d0000000000000000, %fd101, %p5;
	setp.geu.f32 	%p6, %f1, 0f40874800;
	@%p6 bra 	$L__BB2_7;
	shr.u32 	%r36, %r13, 31;
	add.s32 	%r37, %r13, %r36;
	shr.s32 	%r38, %r37, 1;
	shl.b32 	%r39, %r38, 20;
	add.s32 	%r40, %r15, %r39;
	mov.b64 	%fd102, {%r14, %r40};
	sub.s32 	%r41, %r13, %r38;
	shl.b32 	%r42, %r41, 20;
	add.s32 	%r43, %r42, 1072693248;
	mov.b32 	%r44, 0;
	mov.b64 	%fd103, {%r44, %r43};
	mul.f64 	%fd108, %fd103, %fd102;
$L__BB2_7:
	abs.f64 	%fd104, %fd108;
	setp.eq.f64 	%p7, %fd104, 0d7FF0000000000000;
	fma.rn.f64 	%fd105, %fd108, %fd5, %fd108;
	selp.f64 	%fd106, %fd108, %fd105, %p7;
	st.param.f64 	[func_retval0], %fd106;
	ret;

}


// ===== COMPILED SASS (sm_100) =====

	.target	sm_100

	.elftype	@"ET_EXEC"


//--------------------- .note.nv.tkinfo           --------------------------
	.section	.note.nv.tkinfo,"",@"SHT_NOTE"
	.sectionflags	@"SHF_NOTE_NV_TKINFO"
	.tkinfo
        /*0018*/ 	.word	0x00000002
        /*0030*/ 	.string	""
        /*0030*/ 	.string	"ptxas"
        /*0030*/ 	.string	"Cuda compilation tools, release 13.0, V13.0.88"
        /*0030*/ 	.string	"Build cuda_13.0.r13.0/compiler.36424714_0"
        /*0030*/ 	.string	"-arch sm_100 -m 64 "



//--------------------- .note.nv.cuinfo           --------------------------
	.section	.note.nv.cuinfo,"",@"SHT_NOTE"
	.sectionflags	@"SHF_NOTE_NV_CUINFO"
        /*0018*/ 	.short	0x0002
        /*001a*/ 	.short	0x0064
        /*001c*/ 	.short	0x0082
	.zero		2


//--------------------- .nv.info                  --------------------------
	.section	.nv.info,"",@"SHT_CUDA_INFO"
	.align	4


	//----- nvinfo : EIATTR_REGCOUNT
	.align		4
        /*0000*/ 	.byte	0x04, 0x2f
        /*0002*/ 	.short	(.L_3 - .L_2)
	.align		4
.L_2:
        /*0004*/ 	.word	index@(_Z13simulation_cuidPdS_idiS_S_S_S_S_S_S_i)
        /*0008*/ 	.word	0x0000002c


	//----- nvinfo : EIATTR_FRAME_SIZE
	.align		4
.L_3:
        /*000c*/ 	.byte	0x04, 0x11
        /*000e*/ 	.short	(.L_5 - .L_4)
	.align		4
.L_4:
        /*0010*/ 	.word	index@($_Z13simulation_cuidPdS_idiS_S_S_S_S_S_S_i$__internal_trig_reduction_slowpathd)
        /*0014*/ 	.word	0x00000028


	//----- nvinfo : EIATTR_FRAME_SIZE
	.align		4
.L_5:
        /*0018*/ 	.byte	0x04, 0x11
        /*001a*/ 	.short	(.L_7 - .L_6)
	.align		4
.L_6:
        /*001c*/ 	.word	index@($_Z13simulation_cuidPdS_idiS_S_S_S_S_S_S_i$__internal_accurate_pow)
        /*0020*/ 	.word	0x00000028


	//----- nvinfo : EIATTR_FRAME_SIZE
	.align		4
.L_7:
        /*0024*/ 	.byte	0x04, 0x11
        /*0026*/ 	.short	(.L_9 - .L_8)
	.align		4
.L_8:
        /*0028*/ 	.word	index@($__internal_1_$__cuda_sm20_dsqrt_rn_f64_mediumpath_v1)
        /*002c*/ 	.word	0x00000028


	//----- nvinfo : EIATTR_FRAME_SIZE
	.align		4
.L_9:
        /*0030*/ 	.byte	0x04, 0x11
        /*0032*/ 	.short	(.L_11 - .L_10)
	.align		4
.L_10:
        /*0034*/ 	.word	index@($__internal_0_$__cuda_sm20_div_rn_f64_full)
        /*0038*/ 	.word	0x00000028


	//----- nvinfo : EIATTR_FRAME_SIZE
	.align		4
.L_11:
        /*003c*/ 	.byte	0x04, 0x11
        /*003e*/ 	.short	(.L_13 - .L_12)
	.align		4
.L_12:
        /*0040*/ 	.word	index@(_Z13simulation_cuidPdS_idiS_S_S_S_S_S_S_i)
        /*0044*/ 	.word	0x00000028


	//----- nvinfo : EIATTR_MIN_STACK_SIZE
	.align		4
.L_13:
        /*0048*/ 	.byte	0x04, 0x12
        /*004a*/ 	.short	(.L_15 - .L_14)
	.align		4
.L_14:
        /*004c*/ 	.word	index@(_Z13simulation_cuidPdS_idiS_S_S_S_S_S_S_i)
        /*0050*/ 	.word	0x00000028
.L_15:


//--------------------- .nv.compat                --------------------------
	.section	.nv.compat,"",@"SHT_CUDA_COMPAT_INFO"
	.align	4
        /*0000*/ 	.byte	0x02, 0x09, 0x00, 0x00, 0x02, 0x02, 0x01, 0x00, 0x02, 0x05, 0x05, 0x00, 0x03, 0x07, 0x01, 0x01
        /*0010*/ 	.byte	0x02, 0x03, 0x00, 0x00, 0x02, 0x06, 0x01, 0x00, 0x04, 0x0b, 0x08, 0x00, 0x01, 0x00, 0x00, 0x00
        /*0020*/ 	.byte	0x00, 0x00, 0x00, 0x00


//--------------------- .nv.info._Z13simulation_cuidPdS_idiS_S_S_S_S_S_S_i --------------------------
	.section	.nv.info._Z13simulation_cuidPdS_idiS_S_S_S_S_S_S_i,"",@"SHT_CUDA_INFO"
	.sectionflags	@""
	.align	4


	//----- nvinfo : EIATTR_CUDA_API_VERSION
	.align		4
        /*0000*/ 	.byte	0x04, 0x37
        /*0002*/ 	.short	(.L_17 - .L_16)
.L_16:
        /*0004*/ 	.word	0x00000082


	//----- nvinfo : EIATTR_KPARAM_INFO
	.align		4
.L_17:
        /*0008*/ 	.byte	0x04, 0x17
        /*000a*/ 	.short	(.L_19 - .L_18)
.L_18:
        /*000c*/ 	.word	0x00000000
        /*0010*/ 	.short	0x000e
        /*0012*/ 	.short	0x0070
        /*0014*/ 	.byte	0x00, 0xf0, 0x11, 0x00


	//----- nvinfo : EIATTR_KPARAM_INFO
	.align		4
.L_19:
        /*0018*/ 	.byte	0x04, 0x17
        /*001a*/ 	.short	(.L_21 - .L_20)
.L_20:
        /*001c*/ 	.word	0x00000000
        /*0020*/ 	.short	0x000d
        /*0022*/ 	.short	0x0068
        /*0024*/ 	.byte	0x00, 0xf5, 0x21, 0x00


	//----- nvinfo : EIATTR_KPARAM_INFO
	.align		4
.L_21:
        /*0028*/ 	.byte	0x04, 0x17
        /*002a*/ 	.short	(.L_23 - .L_22)
.L_22:
        /*002c*/ 	.word	0x00000000
        /*0030*/ 	.short	0x000c
        /*0032*/ 	.short	0x0060
        /*0034*/ 	.byte	0x00, 0xf5, 0x21, 0x00


	//----- nvinfo : EIATTR_KPARAM_INFO
	.align		4
.L_23:
        /*0038*/ 	.byte	0x04, 0x17
        /*003a*/ 	.short	(.L_25 - .L_24)
.L_24:
        /*003c*/ 	.word	0x00000000
        /*0040*/ 	.short	0x000b
        /*0042*/ 	.short	0x0058
        /*0044*/ 	.byte	0x00, 0xf5, 0x21, 0x00


	//----- nvinfo : EIATTR_KPARAM_INFO
	.align		4
.L_25:
        /*0048*/ 	.byte	0x04, 0x17
        /*004a*/ 	.short	(.L_27 - .L_26)
.L_26:
        /*004c*/ 	.word	0x00000000
        /*0050*/ 	.short	0x000a
        /*0052*/ 	.short	0x0050
        /*0054*/ 	.byte	0x00, 0xf5, 0x21, 0x00


	//----- nvinfo : EIATTR_KPARAM_INFO
	.align		4
.L_27:
        /*0058*/ 	.byte	0x04, 0x17
        /*005a*/ 	.short	(.L_29 - .L_28)
.L_28:
        /*005c*/ 	.word	0x00000000
        /*0060*/ 	.short	0x0009
        /*0062*/ 	.short	0x0048
        /*0064*/ 	.byte	0x00, 0xf5, 0x21, 0x00


	//----- nvinfo : EIATTR_KPARAM_INFO
	.align		4
.L_29:
        /*0068*/ 	.byte	0x04, 0x17
        /*006a*/ 	.short	(.L_31 - .L_30)
.L_30:
        /*006c*/ 	.word	0x00000000
        /*0070*/ 	.short	0x0008
        /*0072*/ 	.short	0x0040
        /*0074*/ 	.byte	0x00, 0xf5, 0x21, 0x00


	//----- nvinfo : EIATTR_KPARAM_INFO
	.align		4
.L_31:
        /*0078*/ 	.byte	0x04, 0x17
        /*007a*/ 	.short	(.L_33 - .L_32)
.L_32:
        /*007c*/ 	.word	0x00000000
        /*0080*/ 	.short	0x0007
        /*0082*/ 	.short	0x0038
        /*0084*/ 	.byte	0x00, 0xf5, 0x21, 0x00


	//----- nvinfo : EIATTR_KPARAM_INFO
	.align		4
.L_33:
        /*0088*/ 	.byte	0x04, 0x17
        /*008a*/ 	.short	(.L_35 - .L_34)
.L_34:
        /*008c*/ 	.word	0x00000000
        /*0090*/ 	.short	0x0006
        /*0092*/ 	.short	0x0030
        /*0094*/ 	.byte	0x00, 0xf0, 0x11, 0x00


	//----- nvinfo : EIATTR_KPARAM_INFO
	.align		4
.L_35:
        /*0098*/ 	.byte	0x04, 0x17
        /*009a*/ 	.short	(.L_37 - .L_36)
.L_36:
        /*009c*/ 	.word	0x00000000
        /*00a0*/ 	.short	0x0005
        /*00a2*/ 	.short	0x0028
        /*00a4*/ 	.byte	0x00, 0xf0, 0x21, 0x00


	//----- nvinfo : EIATTR_KPARAM_INFO
	.align		4
.L_37:
        /*00a8*/ 	.byte	0x04, 0x17
        /*00aa*/ 	.short	(.L_39 - .L_38)
.L_38:
        /*00ac*/ 	.word	0x00000000
        /*00b0*/ 	.short	0x0004
        /*00b2*/ 	.short	0x0020
        /*00b4*/ 	.byte	0x00, 0xf0, 0x11, 0x00


	//----- nvinfo : EIATTR_KPARAM_INFO
	.align		4
.L_39:
        /*00b8*/ 	.byte	0x04, 0x17
        /*00ba*/ 	.short	(.L_41 - .L_40)
.L_40:
        /*00bc*/ 	.word	0x00000000
        /*00c0*/ 	.short	0x0003
        /*00c2*/ 	.short	0x0018
        /*00c4*/ 	.byte	0x00, 0xf5, 0x21, 0x00


	//----- nvinfo : EIATTR_KPARAM_INFO
	.align		4
.L_41:
        /*00c8*/ 	.byte	0x04, 0x17
        /*00ca*/ 	.short	(.L_43 - .L_42)
.L_42:
        /*00cc*/ 	.word	0x00000000
        /*00d0*/ 	.short	0x0002
        /*00d2*/ 	.short	0x0010
        /*00d4*/ 	.byte	0x00, 0xf5, 0x21, 0x00


	//----- nvinfo : EIATTR_KPARAM_INFO
	.align		4
.L_43:
        /*00d8*/ 	.byte	0x04, 0x17
        /*00da*/ 	.short	(.L_45 - .L_44)
.L_44:
        /*00dc*/ 	.word	0x00000000
        /*00e0*/ 	.short	0x0001
        /*00e2*/ 	.short	0x0008
        /*00e4*/ 	.byte	0x00, 0xf0, 0x21, 0x00


	//----- nvinfo : EIATTR_KPARAM_INFO
	.align		4
.L_45:
        /*00e8*/ 	.byte	0x04, 0x17
        /*00ea*/ 	.short	(.L_47 - .L_46)
.L_46:
        /*00ec*/ 	.word	0x00000000
        /*00f0*/ 	.short	0x0000
        /*00f2*/ 	.short	0x0000
        /*00f4*/ 	.byte	0x00, 0xf0, 0x11, 0x00


	//----- nvinfo : EIATTR_SPARSE_MMA_MASK
	.align		4
.L_47:
        /*00f8*/ 	.byte	0x03, 0x50
        /*00fa*/ 	.short	0x0000


	//----- nvinfo : EIATTR_MAXREG_COUNT
	.align		4
        /*00fc*/ 	.byte	0x03, 0x1b
        /*00fe*/ 	.short	0x00ff


	//----- nvinfo : EIATTR_NUM_BARRIERS
	.align		4
        /*0100*/ 	.byte	0x02, 0x4c
        /*0102*/ 	.byte	0x01
	.zero		1


	//----- nvinfo : EIATTR_MERCURY_ISA_VERSION
	.align		4
        /*0104*/ 	.byte	0x03, 0x5f
        /*0106*/ 	.short	0x0101


	//----- nvinfo : EIATTR_VRC_CTA_INIT_COUNT
	.align		4
        /*0108*/ 	.byte	0x02, 0x4a
	.zero		1
	.zero		1


	//----- nvinfo : EIATTR_EXIT_INSTR_OFFSETS
	.align		4
        /*010c*/ 	.byte	0x04, 0x1c
        /*010e*/ 	.short	(.L_49 - .L_48)


	//   ....[0]....
.L_48:
        /*0110*/ 	.word	0x00000970


	//   ....[1]....
        /*0114*/ 	.word	0x00004870


	//----- nvinfo : EIATTR_CRS_STACK_SIZE
	.align		4
.L_49:
        /*0118*/ 	.byte	0x04, 0x1e
        /*011a*/ 	.short	(.L_51 - .L_50)
.L_50:
        /*011c*/ 	.word	0x00000000


	//----- nvinfo : EIATTR_CBANK_PARAM_SIZE
	.align		4
.L_51:
        /*0120*/ 	.byte	0x03, 0x19
        /*0122*/ 	.short	0x0074


	//----- nvinfo : EIATTR_PARAM_CBANK
	.align		4
        /*0124*/ 	.byte	0x04, 0x0a
        /*0126*/ 	.short	(.L_53 - .L_52)
	.align		4
.L_52:
        /*0128*/ 	.word	index@(.nv.constant0._Z13simulation_cuidPdS_idiS_S_S_S_S_S_S_i)
        /*012c*/ 	.short	0x0380
        /*012e*/ 	.short	0x0074


	//----- nvinfo : EIATTR_SW_WAR
	.align		4
.L_53:
        /*0130*/ 	.byte	0x04, 0x36
        /*0132*/ 	.short	(.L_55 - .L_54)
.L_54:
        /*0134*/ 	.word	0x00000008
.L_55:


//--------------------- .nv.callgraph             --------------------------
	.section	.nv.callgraph,"",@"SHT_CUDA_CALLGRAPH"
	.align	4
	.sectionentsize	8
	.align		4
        /*0000*/ 	.word	0x00000000
	.align		4
        /*0004*/ 	.word	0xffffffff
	.align		4
        /*0008*/ 	.word	0x00000000
	.align		4
        /*000c*/ 	.word	0xfffffffe
	.align		4
        /*0010*/ 	.word	0x00000000
	.align		4
        /*0014*/ 	.word	0xfffffffd
	.align		4
        /*0018*/ 	.word	0x00000000
	.align		4
        /*001c*/ 	.word	0xfffffffc


//--------------------- .nv.constant4             --------------------------
	.section	.nv.constant4,"a",@progbits
	.align	8
	.align		8
.nv.constant4:
        /*0000*/ 	.dword	__cudart_i2opi_d
	.align		8
        /*0008*/ 	.dword	__cudart_sin_cos_coeffs


//--------------------- .text._Z13simulation_cuidPdS_idiS_S_S_S_S_S_S_i --------------------------
	.section	.text._Z13simulation_cuidPdS_idiS_S_S_S_S_S_S_i,"ax",@progbits
	.align	128
        .global         _Z13simulation_cuidPdS_idiS_S_S_S_S_S_S_i
        .type           _Z13simulation_cuidPdS_idiS_S_S_S_S_S_S_i,@function
        .size           _Z13simulation_cuidPdS_idiS_S_S_S_S_S_S_i,(.L_x_70 - _Z13simulation_cuidPdS_idiS_S_S_S_S_S_S_i)
        .other          _Z13simulation_cuidPdS_idiS_S_S_S_S_S_S_i,@"STO_CUDA_ENTRY STV_DEFAULT"
_Z13simulation_cuidPdS_idiS_S_S_S_S_S_S_i:
.text._Z13simulation_cuidPdS_idiS_S_S_S_S_S_S_i:
[----:B------:R-:W0:Y:S01]  /*0000*/  LDC R1, c[0x0][0x37c] ;  /* 0x0000df00ff017b82 */ /* 0x000e220000000800 */
[----:B------:R-:W1:Y:S01]  /*0010*/  S2R R0, SR_TID.X ;  /* 0x0000000000007919 */ /* 0x000e620000002100 */
[----:B------:R-:W2:Y:S06]  /*0020*/  LDCU UR5, c[0x0][0x3f0] ;  /* 0x00007e00ff0577ac */ /* 0x000eac0008000800 */
[----:B------:R-:W1:Y:S01]  /*0030*/  S2UR UR4, SR_CTAID.X ;  /* 0x00000000000479c3 */ /* 0x000e620000002500 */
[----:B0-----:R-:W-:Y:S01]  /*0040*/  VIADD R1, R1, 0xffffffd8 ;  /* 0xffffffd801017836 */ /* 0x001fe20000000000 */
[----:B------:R-:W0:Y:S06]  /*0050*/  LDCU.64 UR6, c[0x0][0x358] ;  /* 0x00006b00ff0677ac */ /* 0x000e2c0008000a00 */
[----:B------:R-:W1:Y:S01]  /*0060*/  LDC R5, c[0x0][0x360] ;  /* 0x0000d800ff057b82 */ /* 0x000e620000000800 */
[----:B--2---:R-:W-:Y:S01]  /*0070*/  UISETP.NE.AND UP0, UPT, UR5, URZ, UPT ;  /* 0x000000ff0500728c */ /* 0x004fe2000bf05270 */
[----:B-1----:R-:W-:-:S08]  /*0080*/  IMAD R5, R5, UR4, R0 ;  /* 0x0000000405057c24 */ /* 0x002fd0000f8e0200 */
[----:B0-----:R-:W-:Y:S05]  /*0090*/  BRA.U !UP0, `(.L_x_0) ;  /* 0x00000001081c7547 */ /* 0x001fea000b800000 */
[----:B------:R-:W0:Y:S01]  /*00a0*/  LDC.64 R2, c[0x0][0x390] ;  /* 0x0000e400ff027b82 */ /* 0x000e220000000a00 */
[----:B------:R-:W1:Y:S01]  /*00b0*/  LDCU.64 UR4, c[0x0][0x3a8] ;  /* 0x00007500ff0477ac */ /* 0x000e620008000a00 */
[----:B0-----:R-:W-:-:S05]  /*00c0*/  IMAD.WIDE R2, R5, 0x8, R2 ;  /* 0x0000000805027825 */ /* 0x001fca00078e0202 */
[----:B------:R-:W1:Y:S02]  /*00d0*/  LDG.E.64 R6, desc[UR6][R2.64] ;  /* 0x0000000602067981 */ /* 0x000e64000c1e1b00 */
[----:B-1----:R-:W-:-:S07]  /*00e0*/  DMUL R6, R6, UR4 ;  /* 0x0000000406067c28 */ /* 0x002fce0008000000 */
[----:B------:R4:W-:Y:S01]  /*00f0*/  STG.E.64 desc[UR6][R2.64], R6 ;  /* 0x0000000602007986 */ /* 0x0009e2000c101b06 */
[----:B------:R-:W-:Y:S05]  /*0100*/  BRA `(.L_x_1) ;  /* 0x00000008000c7947 */ /* 0x000fea0003800000 */
.L_x_0:
[----:B------:R-:W0:Y:S02]  /*0110*/  LDCU UR5, c[0x0][0x380] ;  /* 0x00007000ff0577ac */ /* 0x000e240008000800 */
[----:B0-----:R-:W-:-:S09]  /*0120*/  UISETP.GE.AND UP0, UPT, UR5, 0x1, UPT ;  /* 0x000000010500788c */ /* 0x001fd2000bf06270 */
[----:B------:R-:W-:Y:S05]  /*0130*/  BRA.U !UP0, `(.L_x_1) ;  /* 0x0000000908007547 */ /* 0x000fea000b800000 */
[----:B------:R-:W-:Y:S01]  /*0140*/  UISETP.GE.U32.AND UP0, UPT, UR5, 0x10, UPT ;  /* 0x000000100500788c */ /* 0x000fe2000bf06070 */
[----:B------:R-:W-:Y:S01]  /*0150*/  IMAD.MOV.U32 R0, RZ, RZ, RZ ;  /* 0x000000ffff007224 */ /* 0x000fe200078e00ff */
[----:B------:R-:W-:-:S04]  /*0160*/  ULOP3.LUT UR4, UR5, 0xf, URZ, 0xc0, !UPT ;  /* 0x0000000f05047892 */ /* 0x000fc8000f8ec0ff */
[----:B------:R-:W-:-:S03]  /*0170*/  UISETP.NE.AND UP1, UPT, UR4, URZ, UPT ;  /* 0x000000ff0400728c */ /* 0x000fc6000bf25270 */
[----:B------:R-:W-:Y:S08]  /*0180*/  BRA.U !UP0, `(.L_x_2) ;  /* 0x0000000108e47547 */ /* 0x000ff0000b800000 */
[----:B------:R-:W-:Y:S01]  /*0190*/  ULOP3.LUT UR8, UR5, 0x7ffffff0, URZ, 0xc0, !UPT ;  /* 0x7ffffff005087892 */ /* 0x000fe2000f8ec0ff */
[----:B------:R-:W-:Y:S01]  /*01a0*/  IMAD.MOV.U32 R31, RZ, RZ, RZ ;  /* 0x000000ffff1f7224 */ /* 0x000fe200078e00ff */
[----:B------:R-:W0:Y:S04]  /*01b0*/  LDCU.64 UR10, c[0x0][0x3a8] ;  /* 0x00007500ff0a77ac */ /* 0x000e280008000a00 */
[----:B------:R-:W-:-:S07]  /*01c0*/  IMAD.U32 R0, RZ, RZ, UR8 ;  /* 0x00000008ff007e24 */ /* 0x000fce000f8e00ff */
.L_x_3:
[----:B-1----:R-:W1:Y:S02]  /*01d0*/  LDC.64 R6, c[0x0][0x390] ;  /* 0x0000e400ff067b82 */ /* 0x002e640000000a00 */
[----:B-1----:R-:W-:-:S05]  /*01e0*/  IMAD.WIDE.U32 R6, R31, 0x8, R6 ;  /* 0x000000081f067825 */ /* 0x002fca00078e0006 */
[----:B------:R-:W0:Y:S04]  /*01f0*/  LDG.E.64 R14, desc[UR6][R6.64] ;  /* 0x00000006060e7981 */ /* 0x000e28000c1e1b00 */
[----:B------:R-:W2:Y:S04]  /*0200*/  LDG.E.64 R16, desc[UR6][R6.64+0x8] ;  /* 0x0000080606107981 */ /* 0x000ea8000c1e1b00 */
[----:B------:R-:W3:Y:S04]  /*0210*/  LDG.E.64 R2, desc[UR6][R6.64+0x10] ;  /* 0x0000100606027981 */ /* 0x000ee8000c1e1b00 */
[----:B------:R-:W4:Y:S04]  /*0220*/  LDG.E.64 R34, desc[UR6][R6.64+0x18] ;  /* 0x0000180606227981 */ /* 0x000f28000c1e1b00 */
[----:B------:R-:W5:Y:S04]  /*0230*/  LDG.E.64 R12, desc[UR6][R6.64+0x20] ;  /* 0x00002006060c7981 */ /* 0x000f68000c1e1b00 */
        /* <DEDUP_REMOVED lines=8> */
[----:B------:R-:W5:Y:S01]  /*02c0*/  LDG.E.64 R18, desc[UR6][R6.64+0x68] ;  /* 0x0000680606127981 */ /* 0x000f62000c1e1b00 */
[----:B0-----:R-:W-:-:S03]  /*02d0*/  DMUL R36, R14, UR10 ;  /* 0x0000000a0e247c28 */ /* 0x001fc60008000000 */
[----:B------:R-:W5:Y:S01]  /*02e0*/  LDG.E.64 R14, desc[UR6][R6.64+0x78] ;  /* 0x00007806060e7981 */ /* 0x000f62000c1e1b00 */
[----:B--2---:R-:W-:-:S03]  /*02f0*/  DMUL R38, R16, UR10 ;  /* 0x0000000a10267c28 */ /* 0x004fc60008000000 */
[----:B------:R-:W2:Y:S01]  /*0300*/  LDG.E.64 R16, desc[UR6][R6.64+0x70] ;  /* 0x0000700606107981 */ /* 0x000ea2000c1e1b00 */
[----:B---3--:R-:W-:Y:S02]  /*0310*/  DMUL R40, R2, UR10 ;  /* 0x0000000a02287c28 */ /* 0x008fe40008000000 */
[----:B----4-:R-:W-:Y:S02]  /*0320*/  DMUL R2, R34, UR10 ;  /* 0x0000000a22027c28 */ /* 0x010fe40008000000 */
[----:B-----5:R-:W-:Y:S02]  /*0330*/  DMUL R12, R12, UR10 ;  /* 0x0000000a0c0c7c28 */ /* 0x020fe40008000000 */
[----:B------:R-:W-:Y:S02]  /*0340*/  DMUL R10, R10, UR10 ;  /* 0x0000000a0a0a7c28 */ /* 0x000fe40008000000 */
[----:B------:R-:W-:Y:S02]  /*0350*/  DMUL R32, R32, UR10 ;  /* 0x0000000a20207c28 */ /* 0x000fe40008000000 */
[----:B------:R-:W-:-:S02]  /*0360*/  DMUL R28, R28, UR10 ;  /* 0x0000000a1c1c7c28 */ /* 0x000fc40008000000 */
[----:B------:R-:W-:Y:S02]  /*0370*/  DMUL R26, R26, UR10 ;  /* 0x0000000a1a1a7c28 */ /* 0x000fe40008000000 */
[----:B------:R-:W-:Y:S02]  /*0380*/  DMUL R8, R8, UR10 ;  /* 0x0000000a08087c28 */ /* 0x000fe40008000000 */
[----:B------:R-:W-:Y:S02]  /*0390*/  DMUL R24, R24, UR10 ;  /* 0x0000000a18187c28 */ /* 0x000fe40008000000 */
[----:B------:R-:W-:Y:S02]  /*03a0*/  DMUL R22, R22, UR10 ;  /* 0x0000000a16167c28 */ /* 0x000fe40008000000 */
[----:B------:R-:W-:Y:S02]  /*03b0*/  DMUL R20, R20, UR10 ;  /* 0x0000000a14147c28 */ /* 0x000fe40008000000 */
[----:B------:R-:W-:Y:S01]  /*03c0*/  DMUL R18, R18, UR10 ;  /* 0x0000000a12127c28 */ /* 0x000fe20008000000 */
[----:B------:R1:W-:Y:S01]  /*03d0*/  STG.E.64 desc[UR6][R6.64], R36 ;  /* 0x0000002406007986 */ /* 0x0003e2000c101b06 */
[----:B------:R-:W-:-:S03]  /*03e0*/  VIADD R31, R31, 0x10 ;  /* 0x000000101f1f7836 */ /* 0x000fc60000000000 */
[----:B------:R1:W-:Y:S04]  /*03f0*/  STG.E.64 desc[UR6][R6.64+0x8], R38 ;  /* 0x0000082606007986 */ /* 0x0003e8000c101b06 */
        /* <DEDUP_REMOVED lines=11> */
[----:B------:R1:W-:Y:S01]  /*04b0*/  STG.E.64 desc[UR6][R6.64+0x68], R18 ;  /* 0x0000681206007986 */ /* 0x0003e2000c101b06 */
[----:B------:R-:W-:Y:S01]  /*04c0*/  ISETP.NE.AND P0, PT, R31, R0, PT ;  /* 0x000000001f00720c */ /* 0x000fe20003f05270 */
[----:B------:R-:W-:-:S02]  /*04d0*/  DMUL R14, R14, UR10 ;  /* 0x0000000a0e0e7c28 */ /* 0x000fc40008000000 */
[----:B--2---:R-:W-:-:S05]  /*04e0*/  DMUL R16, R16, UR10 ;  /* 0x0000000a10107c28 */ /* 0x004fca0008000000 */
[----:B------:R1:W-:Y:S04]  /*04f0*/  STG.E.64 desc[UR6][R6.64+0x78], R14 ;  /* 0x0000780e06007986 */ /* 0x0003e8000c101b06 */
[----:B------:R1:W-:Y:S01]  /*0500*/  STG.E.64 desc[UR6][R6.64+0x70], R16 ;  /* 0x0000701006007986 */ /* 0x0003e2000c101b06 */
[----:B------:R-:W-:Y:S05]  /*0510*/  @P0 BRA `(.L_x_3) ;  /* 0xfffffffc002c0947 */ /* 0x000fea000383ffff */
.L_x_2:
[----:B------:R-:W-:Y:S05]  /*0520*/  BRA.U !UP1, `(.L_x_1) ;  /* 0x0000000509047547 */ /* 0x000fea000b800000 */
[----:B------:R-:W-:Y:S02]  /*0530*/  UISETP.GE.U32.AND UP0, UPT, UR4, 0x8, UPT ;  /* 0x000000080400788c */ /* 0x000fe4000bf06070 */
[----:B------:R-:W-:-:S04]  /*0540*/  ULOP3.LUT UR8, UR5, 0x7, URZ, 0xc0, !UPT ;  /* 0x0000000705087892 */ /* 0x000fc8000f8ec0ff */
[----:B------:R-:W-:-:S03]  /*0550*/  UISETP.NE.AND UP1, UPT, UR8, URZ, UPT ;  /* 0x000000ff0800728c */ /* 0x000fc6000bf25270 */
[----:B------:R-:W-:Y:S08]  /*0560*/  BRA.U !UP0, `(.L_x_4) ;  /* 0x0000000108707547 */ /* 0x000ff0000b800000 */
[----:B-1----:R-:W0:Y:S01]  /*0570*/  LDC.64 R2, c[0x0][0x390] ;  /* 0x0000e400ff027b82 */ /* 0x002e220000000a00 */
[----:B------:R-:W1:Y:S01]  /*0580*/  LDCU.64 UR10, c[0x0][0x3a8] ;  /* 0x00007500ff0a77ac */ /* 0x000e620008000a00 */
[----:B0-----:R-:W-:-:S05]  /*0590*/  IMAD.WIDE.U32 R2, R0, 0x8, R2 ;  /* 0x0000000800027825 */ /* 0x001fca00078e0002 */
[----:B------:R-:W1:Y:S04]  /*05a0*/  LDG.E.64 R6, desc[UR6][R2.64] ;  /* 0x0000000602067981 */ /* 0x000e68000c1e1b00 */
[----:B------:R-:W2:Y:S04]  /*05b0*/  LDG.E.64 R8, desc[UR6][R2.64+0x8] ;  /* 0x0000080602087981 */ /* 0x000ea8000c1e1b00 */
[----:B------:R-:W3:Y:S04]  /*05c0*/  LDG.E.64 R10, desc[UR6][R2.64+0x10] ;  /* 0x00001006020a7981 */ /* 0x000ee8000c1e1b00 */
[----:B------:R-:W4:Y:S04]  /*05d0*/  LDG.E.64 R12, desc[UR6][R2.64+0x18] ;  /* 0x00001806020c7981 */ /* 0x000f28000c1e1b00 */
[----:B------:R-:W5:Y:S04]  /*05e0*/  LDG.E.64 R14, desc[UR6][R2.64+0x20] ;  /* 0x00002006020e7981 */ /* 0x000f68000c1e1b00 */
[----:B------:R-:W5:Y:S04]  /*05f0*/  LDG.E.64 R16, desc[UR6][R2.64+0x28] ;  /* 0x0000280602107981 */ /* 0x000f68000c1e1b00 */
[----:B------:R-:W5:Y:S04]  /*0600*/  LDG.E.64 R18, desc[UR6][R2.64+0x30] ;  /* 0x0000300602127981 */ /* 0x000f68000c1e1b00 */
[----:B------:R-:W5:Y:S01]  /*0610*/  LDG.E.64 R20, desc[UR6][R2.64+0x38] ;  /* 0x0000380602147981 */ /* 0x000f62000c1e1b00 */
[----:B------:R-:W-:Y:S01]  /*0620*/  VIADD R0, R0, 0x8 ;  /* 0x0000000800007836 */ /* 0x000fe20000000000 */
[----:B-1----:R-:W-:-:S02]  /*0630*/  DMUL R6, R6, UR10 ;  /* 0x0000000a06067c28 */ /* 0x002fc40008000000 */
[----:B--2---:R-:W-:-:S05]  /*0640*/  DMUL R8, R8, UR10 ;  /* 0x0000000a08087c28 */ /* 0x004fca0008000000 */
[----:B------:R0:W-:Y:S01]  /*0650*/  STG.E.64 desc[UR6][R2.64], R6 ;  /* 0x0000000602007986 */ /* 0x0001e2000c101b06 */
[----:B---3--:R-:W-:-:S03]  /*0660*/  DMUL R10, R10, UR10 ;  /* 0x0000000a0a0a7c28 */ /* 0x008fc60008000000 */
[----:B------:R0:W-:Y:S01]  /*0670*/  STG.E.64 desc[UR6][R2.64+0x8], R8 ;  /* 0x0000080802007986 */ /* 0x0001e2000c101b06 */
[----:B----4-:R-:W-:-:S03]  /*0680*/  DMUL R12, R12, UR10 ;  /* 0x0000000a0c0c7c28 */ /* 0x010fc60008000000 */
[----:B------:R0:W-:Y:S01]  /*0690*/  STG.E.64 desc[UR6][R2.64+0x10], R10 ;  /* 0x0000100a02007986 */ /* 0x0001e2000c101b06 */
[----:B-----5:R-:W-:-:S03]  /*06a0*/  DMUL R14, R14, UR10 ;  /* 0x0000000a0e0e7c28 */ /* 0x020fc60008000000 */
[----:B------:R0:W-:Y:S01]  /*06b0*/  STG.E.64 desc[UR6][R2.64+0x18], R12 ;  /* 0x0000180c02007986 */ /* 0x0001e2000c101b06 */
[----:B------:R-:W-:-:S03]  /*06c0*/  DMUL R16, R16, UR10 ;  /* 0x0000000a10107c28 */ /* 0x000fc60008000000 */
[----:B------:R0:W-:Y:S01]  /*06d0*/  STG.E.64 desc[UR6][R2.64+0x20], R14 ;  /* 0x0000200e02007986 */ /* 0x0001e2000c101b06 */
[----:B------:R-:W-:-:S03]  /*06e0*/  DMUL R18, R18, UR10 ;  /* 0x0000000a12127c28 */ /* 0x000fc60008000000 */
[----:B------:R0:W-:Y:S01]  /*06f0*/  STG.E.64 desc[UR6][R2.64+0x28], R16 ;  /* 0x0000281002007986 */ /* 0x0001e2000c101b06 */
[----:B------:R-:W-:-:S03]  /*0700*/  DMUL R20, R20, UR10 ;  /* 0x0000000a14147c28 */ /* 0x000fc60008000000 */
[----:B------:R0:W-:Y:S04]  /*0710*/  STG.E.64 desc[UR6][R2.64+0x30], R18 ;  /* 0x0000301202007986 */ /* 0x0001e8000c101b06 */
[----:B------:R0:W-:Y:S04]  /*0720*/  STG.E.64 desc[UR6][R2.64+0x38], R20 ;  /* 0x0000381402007986 */ /* 0x0001e8000c101b06 */
.L_x_4:
[----:B------:R-:W-:Y:S05]  /*0730*/  BRA.U !UP1, `(.L_x_1) ;  /* 0x0000000109807547 */ /* 0x000fea000b800000 */
[----:B------:R-:W-:Y:S02]  /*0740*/  UISETP.GE.U32.AND UP0, UPT, UR8, 0x4, UPT ;  /* 0x000000040800788c */ /* 0x000fe4000bf06070 */
[----:B------:R-:W-:-:S04]  /*0750*/  ULOP3.LUT UR5, UR5, 0x3, URZ, 0xc0, !UPT ;  /* 0x0000000305057892 */ /* 0x000fc8000f8ec0ff */
[----:B------:R-:W-:-:S03]  /*0760*/  UISETP.NE.AND UP1, UPT, UR5, URZ, UPT ;  /* 0x000000ff0500728c */ /* 0x000fc6000bf25270 */
[----:B------:R-:W-:Y:S08]  /*0770*/  BRA.U !UP0, `(.L_x_5) ;  /* 0x0000000108407547 */ /* 0x000ff0000b800000 */
[----:B01----:R-:W0:Y:S01]  /*0780*/  LDC.64 R2, c[0x0][0x390] ;  /* 0x0000e400ff027b82 */ /* 0x003e220000000a00 */
[----:B------:R-:W1:Y:S01]  /*0790*/  LDCU.64 UR8, c[0x0][0x3a8] ;  /* 0x00007500ff0877ac */ /* 0x000e620008000a00 */
[----:B0-----:R-:W-:-:S05]  /*07a0*/  IMAD.WIDE.U32 R12, R0, 0x8, R2 ;  /* 0x00000008000c7825 */ /* 0x001fca00078e0002 */
[----:B------:R-:W1:Y:S04]  /*07b0*/  LDG.E.64 R2, desc[UR6][R12.64] ;  /* 0x000000060c027981 */ /* 0x000e68000c1e1b00 */
[----:B------:R-:W2:Y:S04]  /*07c0*/  LDG.E.64 R6, desc[UR6][R12.64+0x8] ;  /* 0x000008060c067981 */ /* 0x000ea8000c1e1b00 */
[----:B------:R-:W3:Y:S04]  /*07d0*/  LDG.E.64 R8, desc[UR6][R12.64+0x10] ;  /* 0x000010060c087981 */ /* 0x000ee8000c1e1b00 */
[----:B------:R-:W4:Y:S01]  /*07e0*/  LDG.E.64 R10, desc[UR6][R12.64+0x18] ;  /* 0x000018060c0a7981 */ /* 0x000f22000c1e1b00 */
[----:B------:R-:W-:Y:S01]  /*07f0*/  VIADD R0, R0, 0x4 ;  /* 0x0000000400007836 */ /* 0x000fe20000000000 */
[----:B-1----:R-:W-:-:S02]  /*0800*/  DMUL R2, R2, UR8 ;  /* 0x0000000802027c28 */ /* 0x002fc40008000000 */
[----:B--2---:R-:W-:-:S05]  /*0810*/  DMUL R6, R6, UR8 ;  /* 0x0000000806067c28 */ /* 0x004fca0008000000 */
[----:B------:R2:W-:Y:S01]  /*0820*/  STG.E.64 desc[UR6][R12.64], R2 ;  /* 0x000000020c007986 */ /* 0x0005e2000c101b06 */
[----:B---3--:R-:W-:-:S03]  /*0830*/  DMUL R8, R8, UR8 ;  /* 0x0000000808087c28 */ /* 0x008fc60008000000 */
[----:B------:R2:W-:Y:S01]  /*0840*/  STG.E.64 desc[UR6][R12.64+0x8], R6 ;  /* 0x000008060c007986 */ /* 0x0005e2000c101b06 */
[----:B----4-:R-:W-:-:S03]  /*0850*/  DMUL R10, R10, UR8 ;  /* 0x000000080a0a7c28 */ /* 0x010fc60008000000 */
[----:B------:R2:W-:Y:S04]  /*0860*/  STG.E.64 desc[UR6][R12.64+0x10], R8 ;  /* 0x000010080c007986 */ /* 0x0005e8000c101b06 */
[----:B------:R2:W-:Y:S04]  /*0870*/  STG.E.64 desc[UR6][R12.64+0x18], R10 ;  /* 0x0000180a0c007986 */ /* 0x0005e8000c101b06 */
.L_x_5:
[----:B------:R-:W-:Y:S05]  /*0880*/  BRA.U !UP1, `(.L_x_1) ;  /* 0x00000001092c7547 */ /* 0x000fea000b800000 */
[----:B012---:R-:W0:Y:S01]  /*0890*/  LDC.64 R8, c[0x0][0x390] ;  /* 0x0000e400ff087b82 */ /* 0x007e220000000a00 */
[----:B------:R-:W1:Y:S01]  /*08a0*/  LDCU.64 UR8, c[0x0][0x3a8] ;  /* 0x00007500ff0877ac */ /* 0x000e620008000a00 */
[----:B------:R-:W-:-:S05]  /*08b0*/  UMOV UR4, URZ ;  /* 0x000000ff00047c82 */ /* 0x000fca0008000000 */
.L_x_6:
[----:B0--3--:R-:W-:-:S05]  /*08c0*/  IMAD.WIDE.U32 R2, R0, 0x8, R8 ;  /* 0x0000000800027825 */ /* 0x009fca00078e0008 */
[----:B------:R-:W1:Y:S01]  /*08d0*/  LDG.E.64 R6, desc[UR6][R2.64] ;  /* 0x0000000602067981 */ /* 0x000e62000c1e1b00 */
[----:B------:R-:W-:Y:S01]  /*08e0*/  UIADD3 UR4, UPT, UPT, UR4, 0x1, URZ ;  /* 0x0000000104047890 */ /* 0x000fe2000fffe0ff */
[----:B------:R-:W-:-:S03]  /*08f0*/  VIADD R0, R0, 0x1 ;  /* 0x0000000100007836 */ /* 0x000fc60000000000 */
[----:B------:R-:W-:Y:S01]  /*0900*/  UISETP.NE.AND UP0, UPT, UR4, UR5, UPT ;  /* 0x000000050400728c */ /* 0x000fe2000bf05270 */
[----:B-1----:R-:W-:-:S07]  /*0910*/  DMUL R6, R6, UR8 ;  /* 0x0000000806067c28 */ /* 0x002fce0008000000 */
[----:B------:R3:W-:Y:S01]  /*0920*/  STG.E.64 desc[UR6][R2.64], R6 ;  /* 0x0000000602007986 */ /* 0x0007e2000c101b06 */
[----:B------:R-:W-:Y:S05]  /*0930*/  BRA.U UP0, `(.L_x_6) ;  /* 0xfffffffd00e07547 */ /* 0x000fea000b83ffff */
.L_x_1:
[----:B------:R-:W5:Y:S08]  /*0940*/  LDC R0, c[0x0][0x3a0] ;  /* 0x0000e800ff007b82 */ /* 0x000f700000000800 */
[----:B------:R-:W-:Y:S01]  /*0950*/  BAR.SYNC.DEFER_BLOCKING 0x0 ;  /* 0x0000000000007b1d */ /* 0x000fe20000010000 */
[----:B-----5:R-:W-:-:S13]  /*0960*/  ISETP.GE.AND P0, PT, R0, 0x1, PT ;  /* 0x000000010000780c */ /* 0x020fda0003f06270 */
[----:B------:R-:W-:Y:S05]  /*0970*/  @!P0 EXIT ;  /* 0x000000000000894d */ /* 0x000fea0003800000 */
[----:B01234-:R-:W0:Y:S01]  /*0980*/  LDC R6, c[0x0][0x380] ;  /* 0x0000e000ff067b82 */ /* 0x01fe220000000800 */
[----:B------:R-:W-:Y:S01]  /*0990*/  IMAD.MOV.U32 R0, RZ, RZ, RZ ;  /* 0x000000ffff007224 */ /* 0x000fe200078e00ff */
[C---:B0-----:R-:W-:Y:S02]  /*09a0*/  LOP3.LUT R2, R6.reuse, 0xf, RZ, 0xc0, !PT ;  /* 0x0000000f06027812 */ /* 0x041fe400078ec0ff */
[C---:B------:R-:W-:Y:S02]  /*09b0*/  LOP3.LUT R3, R6.reuse, 0x7, RZ, 0xc0, !PT ;  /* 0x0000000706037812 */ /* 0x040fe400078ec0ff */
[C---:B------:R-:W-:Y:S02]  /*09c0*/  LOP3.LUT R4, R6.reuse, 0x3, RZ, 0xc0, !PT ;  /* 0x0000000306047812 */ /* 0x040fe400078ec0ff */
[----:B------:R-:W-:-:S07]  /*09d0*/  LOP3.LUT R6, R6, 0x7ffffffe, RZ, 0xc0, !PT ;  /* 0x7ffffffe06067812 */ /* 0x000fce00078ec0ff */
.L_x_49:
[----:B0-----:R-:W0:Y:S02]  /*09e0*/  LDCU UR4, c[0x0][0x3f0] ;  /* 0x00007e00ff0477ac */ /* 0x001e240008000800 */
[----:B0-----:R-:W-:-:S09]  /*09f0*/  UISETP.NE.AND UP0, UPT, UR4, URZ, UPT ;  /* 0x000000ff0400728c */ /* 0x001fd2000bf05270 */
[----:B-1----:R-:W-:Y:S05]  /*0a00*/  BRA.U UP0, `(.L_x_7) ;  /* 0x00000009003c7547 */ /* 0x002fea000b800000 */
[----:B------:R-:W0:Y:S01]  /*0a10*/  LDCU UR4, c[0x0][0x380] ;  /* 0x00007000ff0477ac */ /* 0x000e220008000800 */
[----:B------:R-:W-:Y:S01]  /*0a20*/  IMAD.MOV.U32 R5, RZ, RZ, RZ ;  /* 0x000000ffff057224 */ /* 0x000fe200078e00ff */
[----:B0-----:R-:W-:-:S09]  /*0a30*/  UISETP.GE.AND UP0, UPT, UR4, 0x1, UPT ;  /* 0x000000010400788c */ /* 0x001fd2000bf06270 */
[----:B------:R-:W-:Y:S05]  /*0a40*/  BRA.U !UP0, `(.L_x_8) ;  /* 0x0000001108247547 */ /* 0x000fea000b800000 */
[----:B------:R-:W0:Y:S01]  /*0a50*/  LDC R25, c[0x0][0x39c] ;  /* 0x0000e700ff197b82 */ /* 0x000e220000000800 */
[----:B------:R-:W1:Y:S01]  /*0a60*/  LDCU UR5, c[0x0][0x398] ;  /* 0x00007300ff0577ac */ /* 0x000e620008000800 */
[----:B------:R-:W2:Y:S01]  /*0a70*/  LDCU.64 UR10, c[0x0][0x3e0] ;  /* 0x00007c00ff0a77ac */ /* 0x000ea20008000a00 */
[----:B------:R-:W3:Y:S01]  /*0a80*/  LDCU.64 UR8, c[0x0][0x3e8] ;  /* 0x00007d00ff0877ac */ /* 0x000ee20008000a00 */
[----:B------:R-:W4:Y:S01]  /*0a90*/  LDCU.64 UR14, c[0x4][0x8] ;  /* 0x01000100ff0e77ac */ /* 0x000f220008000a00 */
[----:B------:R-:W-:Y:S01]  /*0aa0*/  UIADD3 UR4, UPT, UPT, -UR4, URZ, URZ ;  /* 0x000000ff04047290 */ /* 0x000fe2000fffe1ff */
[----:B-1----:R-:W-:-:S11]  /*0ab0*/  IMAD.U32 R24, RZ, RZ, UR5 ;  /* 0x00000005ff187e24 */ /* 0x002fd6000f8e00ff */
.L_x_14:
[----:B01----:R-:W5:Y:S02]  /*0ac0*/  LDG.E.64 R12, desc[UR6][R24.64] ;  /* 0x00000006180c7981 */ /* 0x003f64000c1e1b00 */
[----:B-----5:R-:W-:-:S14]  /*0ad0*/  DSETP.NEU.AND P0, PT, |R12|, +INF , PT ;  /* 0x7ff000000c00742a */ /* 0x020fdc0003f0d200 */
[----:B------:R-:W-:Y:S01]  /*0ae0*/  @!P0 DMUL R20, RZ, R12 ;  /* 0x0000000cff148228 */ /* 0x000fe20000000000 */
[----:B------:R-:W-:Y:S01]  /*0af0*/  @!P0 IMAD.MOV.U32 R5, RZ, RZ, 0x1 ;  /* 0x00000001ff058424 */ /* 0x000fe200078e00ff */
[----:B------:R-:W-:Y:S09]  /*0b00*/  @!P0 BRA `(.L_x_9) ;  /* 0x0000000000608947 */ /* 0x000ff20003800000 */
[----:B------:R-:W-:Y:S01]  /*0b10*/  UMOV UR12, 0x6dc9c883 ;  /* 0x6dc9c883000c7882 */ /* 0x000fe20000000000 */
[----:B------:R-:W-:Y:S01]  /*0b20*/  UMOV UR13, 0x3fe45f30 ;  /* 0x3fe45f30000d7882 */ /* 0x000fe20000000000 */
[C---:B------:R-:W-:Y:S02]  /*0b30*/  DSETP.GE.AND P0, PT, |R12|.reuse, 2.14748364800000000000e+09, PT ;  /* 0x41e000000c00742a */ /* 0x040fe40003f06200 */
[----:B------:R-:W-:Y:S01]  /*0b40*/  DMUL R8, R12, UR12 ;  /* 0x0000000c0c087c28 */ /* 0x000fe20008000000 */
[----:B------:R-:W-:Y:S01]  /*0b50*/  UMOV UR12, 0x54442d18 ;  /* 0x54442d18000c7882 */ /* 0x000fe20000000000 */
[----:B------:R-:W-:-:S04]  /*0b60*/  UMOV UR13, 0x3ff921fb ;  /* 0x3ff921fb000d7882 */ /* 0x000fc80000000000 */
[----:B------:R-:W0:Y:S08]  /*0b70*/  F2I.F64 R15, R8 ;  /* 0x00000008000f7311 */ /* 0x000e300000301100 */
[----:B0-----:R-:W0:Y:S02]  /*0b80*/  I2F.F64 R20, R15 ;  /* 0x0000000f00147312 */ /* 0x001e240000201c00 */
[----:B0-----:R-:W-:Y:S01]  /*0b90*/  DFMA R10, R20, -UR12, R12 ;  /* 0x8000000c140a7c2b */ /* 0x001fe2000800000c */
[----:B------:R-:W-:Y:S01]  /*0ba0*/  UMOV UR12, 0x33145c00 ;  /* 0x33145c00000c7882 */ /* 0x000fe20000000000 */
[----:B------:R-:W-:-:S06]  /*0bb0*/  UMOV UR13, 0x3c91a626 ;  /* 0x3c91a626000d7882 */ /* 0x000fcc0000000000 */
[----:B------:R-:W-:Y:S01]  /*0bc0*/  DFMA R10, R20, -UR12, R10 ;  /* 0x8000000c140a7c2b */ /* 0x000fe2000800000a */
[----:B------:R-:W-:Y:S01]  /*0bd0*/  UMOV UR12, 0x252049c0 ;  /* 0x252049c0000c7882 */ /* 0x000fe20000000000 */
[----:B------:R-:W-:-:S06]  /*0be0*/  UMOV UR13, 0x397b839a ;  /* 0x397b839a000d7882 */ /* 0x000fcc0000000000 */
[----:B------:R-:W-:Y:S01]  /*0bf0*/  DFMA R20, R20, -UR12, R10 ;  /* 0x8000000c14147c2b */ /* 0x000fe2000800000a */
[----:B------:R-:W-:Y:S10]  /*0c00*/  @!P0 BRA `(.L_x_10) ;  /* 0x00000000001c8947 */ /* 0x000ff40003800000 */
[----:B------:R-:W-:Y:S01]  /*0c10*/  BSSY.RECONVERGENT B0, `(.L_x_11) ;  /* 0x0000004000007945 */ /* 0x000fe20003800200 */
[----:B------:R-:W-:Y:S01]  /*0c20*/  IMAD.MOV.U32 R23, RZ, RZ, R13 ;  /* 0x000000ffff177224 */ /* 0x000fe200078e000d */
[----:B------:R-:W-:-:S07]  /*0c30*/  MOV R22, 0xc50 ;  /* 0x00000c5000167802 */ /* 0x000fce0000000f00 */
[----:B--234-:R-:W-:Y:S05]  /*0c40*/  CALL.REL.NOINC `($_Z13simulation_cuidPdS_idiS_S_S_S_S_S_S_i$__internal_trig_reduction_slowpathd) ;  /* 0x0000004c00d87944 */ /* 0x01cfea0003c00000 */
[----:B------:R-:W-:Y:S05]  /*0c50*/  BSYNC.RECONVERGENT B0 ;  /* 0x0000000000007941 */ /* 0x000fea0003800200 */
.L_x_11:
[----:B------:R-:W-:Y:S02]  /*0c60*/  IMAD.MOV.U32 R20, RZ, RZ, R12 ;  /* 0x000000ffff147224 */ /* 0x000fe400078e000c */
[----:B------:R-:W-:-:S07]  /*0c70*/  IMAD.MOV.U32 R21, RZ, RZ, R13 ;  /* 0x000000ffff157224 */ /* 0x000fce00078e000d */
.L_x_10:
[----:B------:R-:W-:-:S07]  /*0c80*/  VIADD R5, R15, 0x1 ;  /* 0x000000010f057836 */ /* 0x000fce0000000000 */
.L_x_9:
[----:B------:R-:W-:-:S05]  /*0c90*/  IMAD.SHL.U32 R7, R5, 0x40, RZ ;  /* 0x0000004005077824 */ /* 0x000fca00078e00ff */
[----:B------:R-:W-:-:S04]  /*0ca0*/  LOP3.LUT R7, R7, 0x40, RZ, 0xc0, !PT ;  /* 0x0000004007077812 */ /* 0x000fc800078ec0ff */
[----:B----4-:R-:W-:-:S05]  /*0cb0*/  IADD3 R26, P0, PT, R7, UR14, RZ ;  /* 0x0000000e071a7c10 */ /* 0x010fca000ff1e0ff */
[----:B------:R-:W-:-:S05]  /*0cc0*/  IMAD.X R27, RZ, RZ, UR15, P0 ;  /* 0x0000000fff1b7e24 */ /* 0x000fca00080e06ff */
[----:B------:R-:W4:Y:S04]  /*0cd0*/  LDG.E.128.CONSTANT R8, desc[UR6][R26.64] ;  /* 0x000000061a087981 */ /* 0x000f28000c1e9d00 */
[----:B------:R-:W5:Y:S04]  /*0ce0*/  LDG.E.128.CONSTANT R12, desc[UR6][R26.64+0x10] ;  /* 0x000010061a0c7981 */ /* 0x000f68000c1e9d00 */
[----:B------:R-:W3:Y:S01]  /*0cf0*/  LDG.E.128.CONSTANT R16, desc[UR6][R26.64+0x20] ;  /* 0x000020061a107981 */ /* 0x000ee2000c1e9d00 */
[----:B------:R-:W-:Y:S01]  /*0d00*/  LOP3.LUT R7, R5, 0x1, RZ, 0xc0, !PT ;  /* 0x0000000105077812 */ /* 0x000fe200078ec0ff */
[----:B------:R-:W-:Y:S01]  /*0d10*/  IMAD.MOV.U32 R28, RZ, RZ, 0x20fd8164 ;  /* 0x20fd8164ff1c7424 */ /* 0x000fe200078e00ff */
[----:B------:R-:W-:-:S02]  /*0d20*/  DMUL R22, R20, R20 ;  /* 0x0000001414167228 */ /* 0x000fc40000000000 */
[----:B------:R-:W-:Y:S01]  /*0d30*/  ISETP.NE.U32.AND P0, PT, R7, 0x1, PT ;  /* 0x000000010700780c */ /* 0x000fe20003f05070 */
[----:B------:R-:W-:-:S03]  /*0d40*/  IMAD.MOV.U32 R7, RZ, RZ, 0x3da8ff83 ;  /* 0x3da8ff83ff077424 */ /* 0x000fc600078e00ff */
[----:B------:R-:W-:Y:S02]  /*0d50*/  FSEL R28, R28, -8.06006814911005101289e+34, !P0 ;  /* 0xf9785eba1c1c7808 */ /* 0x000fe40004000000 */
[----:B------:R-:W-:-:S06]  /*0d60*/  FSEL R29, -R7, 0.11223486810922622681, !P0 ;  /* 0x3de5db65071d7808 */ /* 0x000fcc0004000100 */
[----:B----4-:R-:W-:-:S08]  /*0d70*/  DFMA R8, R22, R28, R8 ;  /* 0x0000001c1608722b */ /* 0x010fd00000000008 */
[----:B------:R-:W-:-:S08]  /*0d80*/  DFMA R8, R22, R8, R10 ;  /* 0x000000081608722b */ /* 0x000fd0000000000a */
[----:B-----5:R-:W-:Y:S01]  /*0d90*/  DFMA R8, R22, R8, R12 ;  /* 0x000000081608722b */ /* 0x020fe2000000000c */
[----:B--2---:R-:W-:Y:S02]  /*0da0*/  IMAD.U32 R12, RZ, RZ, UR10 ;  /* 0x0000000aff0c7e24 */ /* 0x004fe4000f8e00ff */
[----:B------:R-:W-:-:S05]  /*0db0*/  IMAD.U32 R13, RZ, RZ, UR11 ;  /* 0x0000000bff0d7e24 */ /* 0x000fca000f8e00ff */
[----:B------:R-:W-:-:S08]  /*0dc0*/  DFMA R8, R22, R8, R14 ;  /* 0x000000081608722b */ /* 0x000fd0000000000e */
[----:B---3--:R-:W-:-:S08]  /*0dd0*/  DFMA R8, R22, R8, R16 ;  /* 0x000000081608722b */ /* 0x008fd00000000010 */
[----:B------:R-:W-:-:S08]  /*0de0*/  DFMA R8, R22, R8, R18 ;  /* 0x000000081608722b */ /* 0x000fd00000000012 */
[----:B------:R-:W-:Y:S02]  /*0df0*/  DFMA R20, R8, R20, R20 ;  /* 0x000000140814722b */ /* 0x000fe40000000014 */
[----:B------:R-:W-:-:S10]  /*0e00*/  DFMA R8, R22, R8, 1 ;  /* 0x3ff000001608742b */ /* 0x000fd40000000008 */
[----:B------:R-:W-:Y:S02]  /*0e10*/  FSEL R10, R8, R20, !P0 ;  /* 0x00000014080a7208 */ /* 0x000fe40004000000 */
[----:B------:R-:W-:Y:S02]  /*0e20*/  FSEL R11, R9, R21, !P0 ;  /* 0x00000015090b7208 */ /* 0x000fe40004000000 */
[----:B------:R-:W-:-:S04]  /*0e30*/  LOP3.LUT P0, RZ, R5, 0x2, RZ, 0xc0, !PT ;  /* 0x0000000205ff7812 */ /* 0x000fc8000780c0ff */
[----:B------:R-:W-:-:S10]  /*0e40*/  DADD R8, RZ, -R10 ;  /* 0x00000000ff087229 */ /* 0x000fd4000000080a */
[----:B------:R-:W-:Y:S02]  /*0e50*/  FSEL R8, R10, R8, !P0 ;  /* 0x000000080a087208 */ /* 0x000fe40004000000 */
[----:B------:R-:W-:-:S05]  /*0e60*/  FSEL R9, R11, R9, !P0 ;  /* 0x000000090b097208 */ /* 0x000fca0004000000 */
[----:B------:R0:W-:Y:S04]  /*0e70*/  STG.E.64 desc[UR6][R12.64], R8 ;  /* 0x000000080c007986 */ /* 0x0001e8000c101b06 */
[----:B------:R-:W2:Y:S02]  /*0e80*/  LDG.E.64 R22, desc[UR6][R24.64] ;  /* 0x0000000618167981 */ /* 0x000ea4000c1e1b00 */
[----:B--2---:R-:W-:-:S14]  /*0e90*/  DSETP.NEU.AND P0, PT, |R22|, +INF , PT ;  /* 0x7ff000001600742a */ /* 0x004fdc0003f0d200 */
[----:B------:R-:W-:Y:S01]  /*0ea0*/  @!P0 DMUL R20, RZ, R22 ;  /* 0x00000016ff148228 */ /* 0x000fe20000000000 */
[----:B------:R-:W-:Y:S01]  /*0eb0*/  @!P0 IMAD.MOV.U32 R5, RZ, RZ, RZ ;  /* 0x000000ffff058224 */ /* 0x000fe200078e00ff */
[----:B0-----:R-:W-:Y:S09]  /*0ec0*/  @!P0 BRA `(.L_x_12) ;  /* 0x0000000000608947 */ /* 0x001ff20003800000 */
        /* <DEDUP_REMOVED lines=19> */
[----:B------:R-:W-:Y:S05]  /*1000*/  CALL.REL.NOINC `($_Z13simulation_cuidPdS_idiS_S_S_S_S_S_S_i$__internal_trig_reduction_slowpathd) ;  /* 0x0000004800e87944 */ /* 0x000fea0003c00000 */
[----:B------:R-:W-:Y:S05]  /*1010*/  BSYNC.RECONVERGENT B0 ;  /* 0x0000000000007941 */ /* 0x000fea0003800200 */
.L_x_13:
[----:B------:R-:W-:Y:S02]  /*1020*/  IMAD.MOV.U32 R5, RZ, RZ, R15 ;  /* 0x000000ffff057224 */ /* 0x000fe400078e000f */
[----:B------:R-:W-:Y:S02]  /*1030*/  IMAD.MOV.U32 R20, RZ, RZ, R12 ;  /* 0x000000ffff147224 */ /* 0x000fe400078e000c */
[----:B------:R-:W-:-:S07]  /*1040*/  IMAD.MOV.U32 R21, RZ, RZ, R13 ;  /* 0x000000ffff157224 */ /* 0x000fce00078e000d */
.L_x_12:
[----:B------:R-:W-:-:S05]  /*1050*/  IMAD.SHL.U32 R7, R5, 0x40, RZ ;  /* 0x0000004005077824 */ /* 0x000fca00078e00ff */
[----:B------:R-:W-:-:S04]  /*1060*/  LOP3.LUT R7, R7, 0x40, RZ, 0xc0, !PT ;  /* 0x0000004007077812 */ /* 0x000fc800078ec0ff */
[----:B------:R-:W-:-:S05]  /*1070*/  IADD3 R26, P0, PT, R7, UR14, RZ ;  /* 0x0000000e071a7c10 */ /* 0x000fca000ff1e0ff */
[----:B------:R-:W-:-:S05]  /*1080*/  IMAD.X R27, RZ, RZ, UR15, P0 ;  /* 0x0000000fff1b7e24 */ /* 0x000fca00080e06ff */
[----:B------:R-:W2:Y:S04]  /*1090*/  LDG.E.128.CONSTANT R8, desc[UR6][R26.64] ;  /* 0x000000061a087981 */ /* 0x000ea8000c1e9d00 */
[----:B------:R-:W3:Y:S04]  /*10a0*/  LDG.E.128.CONSTANT R12, desc[UR6][R26.64+0x10] ;  /* 0x000010061a0c7981 */ /* 0x000ee8000c1e9d00 */
[----:B------:R-:W4:Y:S01]  /*10b0*/  LDG.E.128.CONSTANT R16, desc[UR6][R26.64+0x20] ;  /* 0x000020061a107981 */ /* 0x000f22000c1e9d00 */
[----:B------:R-:W-:Y:S01]  /*10c0*/  LOP3.LUT R7, R5, 0x1, RZ, 0xc0, !PT ;  /* 0x0000000105077812 */ /* 0x000fe200078ec0ff */
[----:B------:R-:W-:Y:S01]  /*10d0*/  IMAD.MOV.U32 R28, RZ, RZ, 0x20fd8164 ;  /* 0x20fd8164ff1c7424 */ /* 0x000fe200078e00ff */
[----:B------:R-:W-:Y:S01]  /*10e0*/  DMUL R22, R20, R20 ;  /* 0x0000001414167228 */ /* 0x000fe20000000000 */
[----:B------:R-:W-:Y:S01]  /*10f0*/  UIADD3 UR4, UPT, UPT, UR4, 0x1, URZ ;  /* 0x0000000104047890 */ /* 0x000fe2000fffe0ff */
[----:B------:R-:W-:Y:S01]  /*1100*/  ISETP.NE.U32.AND P0, PT, R7, 0x1, PT ;  /* 0x000000010700780c */ /* 0x000fe20003f05070 */
[----:B------:R-:W-:Y:S01]  /*1110*/  IMAD.MOV.U32 R7, RZ, RZ, 0x3da8ff83 ;  /* 0x3da8ff83ff077424 */ /* 0x000fe200078e00ff */
[----:B------:R-:W-:-:S02]  /*1120*/  UIADD3 UR10, UP1, UPT, UR10, 0x8, URZ ;  /* 0x000000080a0a7890 */ /* 0x000fc4000ff3e0ff */
[----:B------:R-:W-:Y:S02]  /*1130*/  FSEL R28, R28, -8.06006814911005101289e+34, !P0 ;  /* 0xf9785eba1c1c7808 */ /* 0x000fe40004000000 */
[----:B------:R-:W-:Y:S01]  /*1140*/  FSEL R29, -R7, 0.11223486810922622681, !P0 ;  /* 0x3de5db65071d7808 */ /* 0x000fe20004000100 */
[----:B------:R-:W-:-:S05]  /*1150*/  UIADD3.X UR11, UPT, UPT, URZ, UR11, URZ, UP1, !UPT ;  /* 0x0000000bff0b7290 */ /* 0x000fca0008ffe4ff */
[----:B--2---:R-:W-:-:S08]  /*1160*/  DFMA R8, R22, R28, R8 ;  /* 0x0000001c1608722b */ /* 0x004fd00000000008 */
[----:B------:R-:W-:-:S08]  /*1170*/  DFMA R8, R22, R8, R10 ;  /* 0x000000081608722b */ /* 0x000fd0000000000a */
[----:B---3--:R-:W-:Y:S01]  /*1180*/  DFMA R8, R22, R8, R12 ;  /* 0x000000081608722b */ /* 0x008fe2000000000c */
[----:B------:R-:W-:Y:S01]  /*1190*/  IMAD.U32 R12, RZ, RZ, UR8 ;  /* 0x00000008ff0c7e24 */ /* 0x000fe2000f8e00ff */
[----:B------:R-:W-:Y:S01]  /*11a0*/  UIADD3 UR8, UP0, UPT, UR8, 0x8, URZ ;  /* 0x0000000808087890 */ /* 0x000fe2000ff1e0ff */
[----:B------:R-:W-:-:S03]  /*11b0*/  IMAD.U32 R13, RZ, RZ, UR9 ;  /* 0x00000009ff0d7e24 */ /* 0x000fc6000f8e00ff */
[----:B------:R-:W-:Y:S02]  /*11c0*/  UIADD3.X UR9, UPT, UPT, URZ, UR9, URZ, UP0, !UPT ;  /* 0x00000009ff097290 */ /* 0x000fe400087fe4ff */
[----:B------:R-:W-:Y:S01]  /*11d0*/  DFMA R8, R22, R8, R14 ;  /* 0x000000081608722b */ /* 0x000fe2000000000e */
[----:B------:R-:W-:-:S07]  /*11e0*/  UISETP.NE.AND UP0, UPT, UR4, URZ, UPT ;  /* 0x000000ff0400728c */ /* 0x000fce000bf05270 */
[----:B----4-:R-:W-:-:S08]  /*11f0*/  DFMA R8, R22, R8, R16 ;  /* 0x000000081608722b */ /* 0x010fd00000000010 */
        /* <DEDUP_REMOVED lines=8> */
[----:B------:R-:W-:Y:S02]  /*1280*/  FSEL R9, R11, R9, !P0 ;  /* 0x000000090b097208 */ /* 0x000fe40004000000 */
[----:B------:R-:W-:-:S03]  /*1290*/  IADD3 R24, P0, PT, R24, 0x8, RZ ;  /* 0x0000000818187810 */ /* 0x000fc60007f1e0ff */
[----:B------:R1:W-:Y:S02]  /*12a0*/  STG.E.64 desc[UR6][R12.64], R8 ;  /* 0x000000080c007986 */ /* 0x0003e4000c101b06 */
[----:B------:R-:W-:Y:S01]  /*12b0*/  IMAD.X R25, RZ, RZ, R25, P0 ;  /* 0x000000ffff197224 */ /* 0x000fe200000e0619 */
[----:B------:R-:W-:Y:S07]  /*12c0*/  BRA.U UP0, `(.L_x_14) ;  /* 0xfffffff500fc7547 */ /* 0x000fee000b83ffff */
[----:B------:R-:W0:Y:S02]  /*12d0*/  LDCU UR4, c[0x0][0x380] ;  /* 0x00007000ff0477ac */ /* 0x000e240008000800 */
[----:B0-----:R-:W-:Y:S01]  /*12e0*/  IMAD.U32 R5, RZ, RZ, UR4 ;  /* 0x00000004ff057e24 */ /* 0x001fe2000f8e00ff */
[----:B------:R-:W-:Y:S06]  /*12f0*/  BRA `(.L_x_8) ;  /* 0x0000000400f87947 */ /* 0x000fec0003800000 */
.L_x_7:
[----:B------:R-:W0:Y:S02]  /*1300*/  LDC.64 R24, c[0x0][0x398] ;  /* 0x0000e600ff187b82 */ /* 0x000e240000000a00 */
[----:B0-----:R-:W-:-:S05]  /*1310*/  IMAD.WIDE R24, R5, 0x8, R24 ;  /* 0x0000000805187825 */ /* 0x001fca00078e0218 */
[----:B------:R-:W2:Y:S01]  /*1320*/  LDG.E.64 R12, desc[UR6][R24.64] ;  /* 0x00000006180c7981 */ /* 0x000ea2000c1e1b00 */
[----:B------:R-:W-:Y:S01]  /*1330*/  BSSY.RECONVERGENT B0, `(.L_x_15) ;  /* 0x000001d000007945 */ /* 0x000fe20003800200 */
[----:B--2---:R-:W-:-:S14]  /*1340*/  DSETP.NEU.AND P0, PT, |R12|, +INF , PT ;  /* 0x7ff000000c00742a */ /* 0x004fdc0003f0d200 */
[----:B------:R-:W-:Y:S01]  /*1350*/  @!P0 DMUL R20, RZ, R12 ;  /* 0x0000000cff148228 */ /* 0x000fe20000000000 */
[----:B------:R-:W-:Y:S01]  /*1360*/  @!P0 IMAD.MOV.U32 R7, RZ, RZ, 0x1 ;  /* 0x00000001ff078424 */ /* 0x000fe200078e00ff */
[----:B------:R-:W-:Y:S09]  /*1370*/  @!P0 BRA `(.L_x_16) ;  /* 0x0000000000608947 */ /* 0x000ff20003800000 */
[----:B------:R-:W-:Y:S01]  /*1380*/  UMOV UR4, 0x6dc9c883 ;  /* 0x6dc9c88300047882 */ /* 0x000fe20000000000 */
[----:B------:R-:W-:Y:S01]  /*1390*/  UMOV UR5, 0x3fe45f30 ;  /* 0x3fe45f3000057882 */ /* 0x000fe20000000000 */
[C---:B------:R-:W-:Y:S01]  /*13a0*/  DSETP.GE.AND P0, PT, |R12|.reuse, 2.14748364800000000000e+09, PT ;  /* 0x41e000000c00742a */ /* 0x040fe20003f06200 */
[----:B------:R-:W-:Y:S01]  /*13b0*/  BSSY.RECONVERGENT B1, `(.L_x_17) ;  /* 0x0000013000017945 */ /* 0x000fe20003800200 */
        /* <DEDUP_REMOVED lines=13> */
[----:B------:R-:W-:Y:S01]  /*1490*/  IMAD.MOV.U32 R23, RZ, RZ, R13 ;  /* 0x000000ffff177224 */ /* 0x000fe200078e000d */
[----:B------:R-:W-:-:S07]  /*14a0*/  MOV R22, 0x14c0 ;  /* 0x000014c000167802 */ /* 0x000fce0000000f00 */
[----:B------:R-:W-:Y:S05]  /*14b0*/  CALL.REL.NOINC `($_Z13simulation_cuidPdS_idiS_S_S_S_S_S_S_i$__internal_trig_reduction_slowpathd) ;  /* 0x0000004400bc7944 */ /* 0x000fea0003c00000 */
[----:B------:R-:W-:Y:S02]  /*14c0*/  IMAD.MOV.U32 R20, RZ, RZ, R12 ;  /* 0x000000ffff147224 */ /* 0x000fe400078e000c */
[----:B------:R-:W-:-:S07]  /*14d0*/  IMAD.MOV.U32 R21, RZ, RZ, R13 ;  /* 0x000000ffff157224 */ /* 0x000fce00078e000d */
.L_x_18:
[----:B------:R-:W-:Y:S05]  /*14e0*/  BSYNC.RECONVERGENT B1 ;  /* 0x0000000000017941 */ /* 0x000fea0003800200 */
.L_x_17:
[----:B------:R-:W-:-:S07]  /*14f0*/  VIADD R7, R15, 0x1 ;  /* 0x000000010f077836 */ /* 0x000fce0000000000 */
.L_x_16:
[----:B------:R-:W-:Y:S05]  /*1500*/  BSYNC.RECONVERGENT B0 ;  /* 0x0000000000007941 */ /* 0x000fea0003800200 */
.L_x_15:
[----:B------:R-:W0:Y:S01]  /*1510*/  LDCU.64 UR4, c[0x4][0x8] ;  /* 0x01000100ff0477ac */ /* 0x000e220008000a00 */
[----:B------:R-:W-:-:S05]  /*1520*/  IMAD.SHL.U32 R8, R7, 0x40, RZ ;  /* 0x0000004007087824 */ /* 0x000fca00078e00ff */
[----:B------:R-:W-:-:S04]  /*1530*/  LOP3.LUT R8, R8, 0x40, RZ, 0xc0, !PT ;  /* 0x0000004008087812 */ /* 0x000fc800078ec0ff */
[----:B0-----:R-:W-:-:S05]  /*1540*/  IADD3 R26, P0, PT, R8, UR4, RZ ;  /* 0x00000004081a7c10 */ /* 0x001fca000ff1e0ff */
[----:B------:R-:W-:-:S05]  /*1550*/  IMAD.X R27, RZ, RZ, UR5, P0 ;  /* 0x00000005ff1b7e24 */ /* 0x000fca00080e06ff */
[----:B------:R-:W2:Y:S04]  /*1560*/  LDG.E.128.CONSTANT R8, desc[UR6][R26.64] ;  /* 0x000000061a087981 */ /* 0x000ea8000c1e9d00 */
[----:B------:R-:W3:Y:S04]  /*1570*/  LDG.E.128.CONSTANT R12, desc[UR6][R26.64+0x10] ;  /* 0x000010061a0c7981 */ /* 0x000ee8000c1e9d00 */
[----:B------:R-:W4:Y:S01]  /*1580*/  LDG.E.128.CONSTANT R16, desc[UR6][R26.64+0x20] ;  /* 0x000020061a107981 */ /* 0x000f22000c1e9d00 */
[----:B------:R-:W-:Y:S01]  /*1590*/  LOP3.LUT R22, R7, 0x1, RZ, 0xc0, !PT ;  /* 0x0000000107167812 */ /* 0x000fe200078ec0ff */
[----:B------:R-:W-:-:S02]  /*15a0*/  IMAD.MOV.U32 R28, RZ, RZ, 0x20fd8164 ;  /* 0x20fd8164ff1c7424 */ /* 0x000fc400078e00ff */
[----:B------:R-:W-:Y:S01]  /*15b0*/  IMAD.MOV.U32 R29, RZ, RZ, 0x3da8ff83 ;  /* 0x3da8ff83ff1d7424 */ /* 0x000fe200078e00ff */
[----:B------:R-:W-:Y:S01]  /*15c0*/  ISETP.NE.U32.AND P0, PT, R22, 0x1, PT ;  /* 0x000000011600780c */ /* 0x000fe20003f05070 */
[----:B------:R-:W-:-:S03]  /*15d0*/  DMUL R22, R20, R20 ;  /* 0x0000001414167228 */ /* 0x000fc60000000000 */
[----:B------:R-:W-:Y:S02]  /*15e0*/  FSEL R28, R28, -8.06006814911005101289e+34, !P0 ;  /* 0xf9785eba1c1c7808 */ /* 0x000fe40004000000 */
[----:B------:R-:W-:-:S06]  /*15f0*/  FSEL R29, -R29, 0.11223486810922622681, !P0 ;  /* 0x3de5db651d1d7808 */ /* 0x000fcc0004000100 */
[----:B--2---:R-:W-:-:S08]  /*1600*/  DFMA R8, R22, R28, R8 ;  /* 0x0000001c1608722b */ /* 0x004fd00000000008 */
[----:B------:R-:W-:-:S08]  /*1610*/  DFMA R8, R22, R8, R10 ;  /* 0x000000081608722b */ /* 0x000fd0000000000a */
[C---:B---3--:R-:W-:Y:S01]  /*1620*/  DFMA R8, R22.reuse, R8, R12 ;  /* 0x000000081608722b */ /* 0x048fe2000000000c */
[----:B------:R-:W0:Y:S07]  /*1630*/  LDC.64 R12, c[0x0][0x3e0] ;  /* 0x0000f800ff0c7b82 */ /* 0x000e2e0000000a00 */
[----:B------:R-:W-:-:S08]  /*1640*/  DFMA R8, R22, R8, R14 ;  /* 0x000000081608722b */ /* 0x000fd0000000000e */
        /* <DEDUP_REMOVED lines=9> */
[----:B------:R-:W-:Y:S01]  /*16e0*/  FSEL R11, R11, R9, !P0 ;  /* 0x000000090b0b7208 */ /* 0x000fe20004000000 */
[----:B0-----:R-:W-:-:S05]  /*16f0*/  IMAD.WIDE R8, R5, 0x8, R12 ;  /* 0x0000000805087825 */ /* 0x001fca00078e020c */
[----:B------:R0:W-:Y:S04]  /*1700*/  STG.E.64 desc[UR6][R8.64], R10 ;  /* 0x0000000a08007986 */ /* 0x0001e8000c101b06 */
[----:B------:R-:W2:Y:S01]  /*1710*/  LDG.E.64 R12, desc[UR6][R24.64] ;  /* 0x00000006180c7981 */ /* 0x000ea2000c1e1b00 */
[----:B------:R-:W-:Y:S01]  /*1720*/  BSSY.RECONVERGENT B0, `(.L_x_19) ;  /* 0x000001b000007945 */ /* 0x000fe20003800200 */
        /* <DEDUP_REMOVED lines=24> */
[----:B------:R-:W-:Y:S02]  /*18b0*/  IMAD.MOV.U32 R20, RZ, RZ, R12 ;  /* 0x000000ffff147224 */ /* 0x000fe400078e000c */
[----:B------:R-:W-:-:S07]  /*18c0*/  IMAD.MOV.U32 R21, RZ, RZ, R13 ;  /* 0x000000ffff157224 */ /* 0x000fce00078e000d */
.L_x_20:
[----:B------:R-:W-:Y:S05]  /*18d0*/  BSYNC.RECONVERGENT B0 ;  /* 0x0000000000007941 */ /* 0x000fea0003800200 */
.L_x_19:
        /* <DEDUP_REMOVED lines=31> */
[----:B------:R0:W-:Y:S02]  /*1ad0*/  STG.E.64 desc[UR6][R8.64], R10 ;  /* 0x0000000a08007986 */ /* 0x0001e4000c101b06 */
.L_x_8:
[----:B------:R-:W2:Y:S08]  /*1ae0*/  S2UR UR5, SR_CgaCtaId ;  /* 0x00000000000579c3 */ /* 0x000eb00000008800 */
[----:B------:R-:W-:Y:S01]  /*1af0*/  BAR.SYNC.DEFER_BLOCKING 0x0 ;  /* 0x0000000000007b1d */ /* 0x000fe20000010000 */
[----:B0-----:R-:W-:Y:S02]  /*1b00*/  CS2R R10, SRZ ;  /* 0x00000000000a7805 */ /* 0x001fe4000001ff00 */
[----:B-1----:R-:W-:-:S03]  /*1b10*/  CS2R R8, SRZ ;  /* 0x0000000000087805 */ /* 0x002fc6000001ff00 */
[----:B------:R-:W-:Y:S02]  /*1b20*/  UMOV UR4, 0x400 ;  /* 0x0000040000047882 */ /* 0x000fe40000000000 */
[----:B--2---:R-:W-:Y:S01]  /*1b30*/  ULEA UR4, UR5, UR4, 0x18 ;  /* 0x0000000405047291 */ /* 0x004fe2000f8ec0ff */
[----:B------:R-:W0:Y:S08]  /*1b40*/  LDCU UR5, c[0x0][0x380] ;  /* 0x00007000ff0577ac */ /* 0x000e300008000800 */
[----:B------:R-:W-:Y:S01]  /*1b50*/  STS.128 [UR4], RZ ;  /* 0x000000ffff007988 */ /* 0x000fe20008000c04 */
[----:B0-----:R-:W-:-:S09]  /*1b60*/  UISETP.GE.AND UP0, UPT, UR5, 0x1, UPT ;  /* 0x000000010500788c */ /* 0x001fd2000bf06270 */
[----:B------:R-:W-:Y:S05]  /*1b70*/  BRA.U !UP0, `(.L_x_21) ;  /* 0x0000000908a87547 */ /* 0x000fea000b800000 */
[----:B------:R-:W-:Y:S01]  /*1b80*/  UISETP.GE.U32.AND UP0, UPT, UR5, 0x10, UPT ;  /* 0x000000100500788c */ /* 0x000fe2000bf06070 */
[----:B------:R-:W-:Y:S01]  /*1b90*/  IMAD.MOV.U32 R7, RZ, RZ, RZ ;  /* 0x000000ffff077224 */ /* 0x000fe200078e00ff */
[----:B------:R-:W-:-:S07]  /*1ba0*/  CS2R R10, SRZ ;  /* 0x00000000000a7805 */ /* 0x000fce000001ff00 */
[----:B------:R-:W-:Y:S05]  /*1bb0*/  BRA.U !UP0, `(.L_x_22) ;  /* 0x0000000508307547 */ /* 0x000fea000b800000 */
[----:B------:R-:W-:Y:S01]  /*1bc0*/  IMAD.MOV.U32 R7, RZ, RZ, RZ ;  /* 0x000000ffff077224 */ /* 0x000fe200078e00ff */
[----:B------:R-:W-:Y:S02]  /*1bd0*/  CS2R R10, SRZ ;  /* 0x00000000000a7805 */ /* 0x000fe4000001ff00 */
[----:B------:R-:W-:-:S07]  /*1be0*/  CS2R R8, SRZ ;  /* 0x0000000000087805 */ /* 0x000fce000001ff00 */
.L_x_23:
[----:B------:R-:W0:Y:S08]  /*1bf0*/  LDC.64 R14, c[0x0][0x3e0] ;  /* 0x0000f800ff0e7b82 */ /* 0x000e300000000a00 */
[----:B------:R-:W1:Y:S01]  /*1c00*/  LDC.64 R12, c[0x0][0x3e8] ;  /* 0x0000fa00ff0c7b82 */ /* 0x000e620000000a00 */
[----:B0-----:R-:W-:-:S05]  /*1c10*/  IMAD.WIDE.U32 R14, R7, 0x8, R14 ;  /* 0x00000008070e7825 */ /* 0x001fca00078e000e */
[----:B------:R-:W2:Y:S04]  /*1c20*/  LDG.E.64 R26, desc[UR6][R14.64] ;  /* 0x000000060e1a7981 */ /* 0x000ea8000c1e1b00 */
[----:B------:R-:W3:Y:S04]  /*1c30*/  LDG.E.64 R24, desc[UR6][R14.64+0x8] ;  /* 0x000008060e187981 */ /* 0x000ee8000c1e1b00 */
[----:B------:R-:W4:Y:S01]  /*1c40*/  LDG.E.64 R20, desc[UR6][R14.64+0x10] ;  /* 0x000010060e147981 */ /* 0x000f22000c1e1b00 */
[----:B-1----:R-:W-:-:S03]  /*1c50*/  IMAD.WIDE.U32 R12, R7, 0x8, R12 ;  /* 0x00000008070c7825 */ /* 0x002fc600078e000c */
        /* <DEDUP_REMOVED lines=8> */
[----:B--2---:R-:W-:-:S03]  /*1ce0*/  DADD R8, R26, R8 ;  /* 0x000000001a087229 */ /* 0x004fc60000000008 */
[----:B------:R-:W2:Y:S05]  /*1cf0*/  LDG.E.64 R26, desc[UR6][R12.64+0x18] ;  /* 0x000018060c1a7981 */ /* 0x000eaa000c1e1b00 */
[----:B---3--:R-:W-:Y:S01]  /*1d00*/  DADD R8, R8, R24 ;  /* 0x0000000008087229 */ /* 0x008fe20000000018 */
[----:B------:R-:W3:Y:S07]  /*1d10*/  LDG.E.64 R24, desc[UR6][R14.64+0x30] ;  /* 0x000030060e187981 */ /* 0x000eee000c1e1b00 */
[----:B----4-:R-:W-:-:S02]  /*1d20*/  DADD R20, R8, R20 ;  /* 0x0000000008147229 */ /* 0x010fc40000000014 */
[----:B------:R-:W4:Y:S01]  /*1d30*/  LDG.E.64 R8, desc[UR6][R12.64+0x20] ;  /* 0x000020060c087981 */ /* 0x000f22000c1e1b00 */
[----:B-----5:R-:W-:-:S03]  /*1d40*/  DADD R10, R22, R10 ;  /* 0x00000000160a7229 */ /* 0x020fc6000000000a */
[----:B------:R-:W5:Y:S02]  /*1d50*/  LDG.E.64 R22, desc[UR6][R12.64+0x28] ;  /* 0x000028060c167981 */ /* 0x000f64000c1e1b00 */
[----:B------:R-:W-:Y:S02]  /*1d60*/  DADD R16, R20, R16 ;  /* 0x0000000014107229 */ /* 0x000fe40000000010 */
[----:B------:R-:W5:Y:S01]  /*1d70*/  LDG.E.64 R20, desc[UR6][R14.64+0x38] ;  /* 0x000038060e147981 */ /* 0x000f62000c1e1b00 */
[----:B------:R-:W-:-:S03]  /*1d80*/  DADD R10, R10, R18 ;  /* 0x000000000a0a7229 */ /* 0x000fc60000000012 */
[----:B------:R-:W5:Y:S02]  /*1d90*/  LDG.E.64 R18, desc[UR6][R12.64+0x30] ;  /* 0x000030060c127981 */ /* 0x000f64000c1e1b00 */
[----:B------:R-:W-:Y:S02]  /*1da0*/  DADD R30, R16, R30 ;  /* 0x00000000101e7229 */ /* 0x000fe4000000001e */
[----:B------:R-:W5:Y:S01]  /*1db0*/  LDG.E.64 R16, desc[UR6][R14.64+0x40] ;  /* 0x000040060e107981 */ /* 0x000f62000c1e1b00 */
[----:B------:R-:W-:-:S03]  /*1dc0*/  DADD R28, R10, R28 ;  /* 0x000000000a1c7229 */ /* 0x000fc6000000001c */
[----:B------:R-:W5:Y:S02]  /*1dd0*/  LDG.E.64 R10, desc[UR6][R12.64+0x38] ;  /* 0x000038060c0a7981 */ /* 0x000f64000c1e1b00 */
[----:B------:R-:W-:Y:S02]  /*1de0*/  DADD R32, R30, R32 ;  /* 0x000000001e207229 */ /* 0x000fe40000000020 */
[----:B------:R-:W5:Y:S01]  /*1df0*/  LDG.E.64 R30, desc[UR6][R14.64+0x48] ;  /* 0x000048060e1e7981 */ /* 0x000f62000c1e1b00 */
[----:B--2---:R-:W-:-:S03]  /*1e00*/  DADD R26, R28, R26 ;  /* 0x000000001c1a7229 */ /* 0x004fc6000000001a */
[----:B------:R-:W2:Y:S02]  /*1e10*/  LDG.E.64 R28, desc[UR6][R12.64+0x40] ;  /* 0x000040060c1c7981 */ /* 0x000ea4000c1e1b00 */
[----:B---3--:R-:W-:Y:S02]  /*1e20*/  DADD R24, R32, R24 ;  /* 0x0000000020187229 */ /* 0x008fe40000000018 */
[----:B------:R-:W3:Y:S01]  /*1e30*/  LDG.E.64 R32, desc[UR6][R12.64+0x48] ;  /* 0x000048060c207981 */ /* 0x000ee2000c1e1b00 */
[----:B----4-:R-:W-:-:S03]  /*1e40*/  DADD R8, R26, R8 ;  /* 0x000000001a087229 */ /* 0x010fc60000000008 */
[----:B------:R-:W4:Y:S05]  /*1e50*/  LDG.E.64 R26, desc[UR6][R14.64+0x50] ;  /* 0x000050060e1a7981 */ /* 0x000f2a000c1e1b00 */
[----:B-----5:R-:W-:Y:S02]  /*1e60*/  DADD R22, R8, R22 ;  /* 0x0000000008167229 */ /* 0x020fe40000000016 */
        /* <DEDUP_REMOVED lines=11> */
[----:B--2---:R-:W-:Y:S02]  /*1f20*/  DADD R28, R10, R28 ;  /* 0x000000000a1c7229 */ /* 0x004fe4000000001c */
[----:B------:R-:W2:Y:S06]  /*1f30*/  LDG.E.64 R10, desc[UR6][R12.64+0x68] ;  /* 0x000068060c0a7981 */ /* 0x000eac000c1e1b00 */
[----:B---3--:R-:W-:-:S02]  /*1f40*/  DADD R32, R28, R32 ;  /* 0x000000001c207229 */ /* 0x008fc40000000020 */
[----:B------:R-:W3:Y:S01]  /*1f50*/  LDG.E.64 R28, desc[UR6][R14.64+0x70] ;  /* 0x000070060e1c7981 */ /* 0x000ee2000c1e1b00 */
[----:B----4-:R-:W-:-:S03]  /*1f60*/  DADD R26, R30, R26 ;  /* 0x000000001e1a7229 */ /* 0x010fc6000000001a */
[----:B------:R-:W4:Y:S02]  /*1f70*/  LDG.E.64 R30, desc[UR6][R12.64+0x70] ;  /* 0x000070060c1e7981 */ /* 0x000f24000c1e1b00 */
[----:B-----5:R-:W-:-:S03]  /*1f80*/  DADD R8, R32, R8 ;  /* 0x0000000020087229 */ /* 0x020fc60000000008 */
[----:B------:R-:W-:-:S05]  /*1f90*/  DADD R24, R26, R24 ;  /* 0x000000001a187229 */ /* 0x000fca0000000018 */
[----:B------:R-:W-:-:S03]  /*1fa0*/  DADD R8, R8, R22 ;  /* 0x0000000008087229 */ /* 0x000fc60000000016 */
[----:B------:R-:W-:-:S05]  /*1fb0*/  DADD R20, R24, R20 ;  /* 0x0000000018147229 */ /* 0x000fca0000000014 */
[----:B------:R-:W-:Y:S01]  /*1fc0*/  DADD R8, R8, R18 ;  /* 0x0000000008087229 */ /* 0x000fe20000000012 */
[----:B------:R-:W-:Y:S01]  /*1fd0*/  ULOP3.LUT UR8, UR5, 0x7ffffff0, URZ, 0xc0, !UPT ;  /* 0x7ffffff005087892 */ /* 0x000fe2000f8ec0ff */
[----:B------:R-:W-:Y:S01]  /*1fe0*/  VIADD R7, R7, 0x10 ;  /* 0x0000001007077836 */ /* 0x000fe20000000000 */
[----:B------:R-:W-:-:S04]  /*1ff0*/  DADD R16, R20, R16 ;  /* 0x0000000014107229 */ /* 0x000fc80000000010 */
[----:B------:R-:W-:Y:S01]  /*2000*/  ISETP.NE.AND P0, PT, R7, UR8, PT ;  /* 0x0000000807007c0c */ /* 0x000fe2000bf05270 */
[----:B--2---:R-:W-:-:S03]  /*2010*/  DADD R8, R8, R10 ;  /* 0x0000000008087229 */ /* 0x004fc6000000000a */
[----:B---3--:R-:W-:-:S05]  /*2020*/  DADD R16, R16, R28 ;  /* 0x0000000010107229 */ /* 0x008fca000000001c */
[----:B----4-:R-:W-:-:S03]  /*2030*/  DADD R30, R8, R30 ;  /* 0x00000000081e7229 */ /* 0x010fc6000000001e */
[----:B------:R-:W-:-:S05]  /*2040*/  DADD R8, R16, R36 ;  /* 0x0000000010087229 */ /* 0x000fca0000000024 */
[----:B------:R-:W-:Y:S01]  /*2050*/  DADD R10, R30, R34 ;  /* 0x000000001e0a7229 */ /* 0x000fe20000000022 */
[----:B------:R-:W-:Y:S10]  /*2060*/  @P0 BRA `(.L_x_23) ;  /* 0xfffffff800e00947 */ /* 0x000ff4000383ffff */
[----:B------:R-:W-:-:S07]  /*2070*/  IMAD.U32 R7, RZ, RZ, UR8 ;  /* 0x00000008ff077e24 */ /* 0x000fce000f8e00ff */
.L_x_22:
[----:B------:R-:W-:-:S13]  /*2080*/  ISETP.NE.AND P0, PT, R2, RZ, PT ;  /* 0x000000ff0200720c */ /* 0x000fda0003f05270 */
[----:B------:R-:W-:Y:S05]  /*2090*/  @!P0 BRA `(.L_x_24) ;  /* 0x00000004005c8947 */ /* 0x000fea0003800000 */
[----:B------:R-:W-:Y:S01]  /*20a0*/  VIADD R12, R2, 0xffffffff ;  /* 0xffffffff020c7836 */ /* 0x000fe20000000000 */
[----:B------:R-:W-:-:S04]  /*20b0*/  ISETP.NE.AND P1, PT, R3, RZ, PT ;  /* 0x000000ff0300720c */ /* 0x000fc80003f25270 */
[----:B------:R-:W-:-:S13]  /*20c0*/  ISETP.GE.U32.AND P0, PT, R12, 0x7, PT ;  /* 0x000000070c00780c */ /* 0x000fda0003f06070 */
[----:B------:R-:W-:Y:S05]  /*20d0*/  @!P0 BRA `(.L_x_25) ;  /* 0x0000000000948947 */ /* 0x000fea0003800000 */
[----:B------:R-:W0:Y:S08]  /*20e0*/  LDC.64 R16, c[0x0][0x3e0] ;  /* 0x0000f800ff107b82 */ /* 0x000e300000000a00 */
[----:B------:R-:W1:Y:S01]  /*20f0*/  LDC.64 R14, c[0x0][0x3e8] ;  /* 0x0000fa00ff0e7b82 */ /* 0x000e620000000a00 */
[----:B0-----:R-:W-:-:S05]  /*2100*/  IMAD.WIDE.U32 R16, R7, 0x8, R16 ;  /* 0x0000000807107825 */ /* 0x001fca00078e0010 */
[----:B------:R-:W2:Y:S01]  /*2110*/  LDG.E.64 R24, desc[UR6][R16.64] ;  /* 0x0000000610187981 */ /* 0x000ea2000c1e1b00 */
[----:B-1----:R-:W-:-:S03]  /*2120*/  IMAD.WIDE.U32 R14, R7, 0x8, R14 ;  /* 0x00000008070e7825 */ /* 0x002fc600078e000e */
        /* <DEDUP_REMOVED lines=12> */
[----:B---3--:R-:W-:Y:S02]  /*21f0*/  DADD R28, R24, R28 ;  /* 0x00000000181c7229 */ /* 0x008fe4000000001c */
[----:B----4-:R-:W-:Y:S01]  /*2200*/  DADD R30, R10, R30 ;  /* 0x000000000a1e7229 */ /* 0x010fe2000000001e */
[----:B------:R-:W3:Y:S04]  /*2210*/  LDG.E.64 R24, desc[UR6][R16.64+0x28] ;  /* 0x0000280610187981 */ /* 0x000ee8000c1e1b00 */
[----:B------:R-:W4:Y:S01]  /*2220*/  LDG.E.64 R10, desc[UR6][R14.64+0x28] ;  /* 0x000028060e0a7981 */ /* 0x000f22000c1e1b00 */
[----:B-----5:R-:W-:-:S02]  /*2230*/  DADD R26, R28, R26 ;  /* 0x000000001c1a7229 */ /* 0x020fc4000000001a */
[----:B------:R-:W-:Y:S01]  /*2240*/  DADD R32, R30, R32 ;  /* 0x000000001e207229 */ /* 0x000fe20000000020 */
[----:B------:R-:W5:Y:S04]  /*2250*/  LDG.E.64 R28, desc[UR6][R16.64+0x30] ;  /* 0x00003006101c7981 */ /* 0x000f68000c1e1b00 */
[----:B------:R-:W5:Y:S03]  /*2260*/  LDG.E.64 R30, desc[UR6][R14.64+0x30] ;  /* 0x000030060e1e7981 */ /* 0x000f66000c1e1b00 */
[----:B------:R-:W-:Y:S02]  /*2270*/  DADD R12, R32, R12 ;  /* 0x00000000200c7229 */ /* 0x000fe4000000000c */
[----:B------:R-:W-:-:S06]  /*2280*/  DADD R20, R26, R20 ;  /* 0x000000001a147229 */ /* 0x000fcc0000000014 */
[----:B------:R-:W-:Y:S02]  /*2290*/  DADD R12, R12, R18 ;  /* 0x000000000c0c7229 */ /* 0x000fe40000000012 */
[----:B------:R-:W-:Y:S01]  /*22a0*/  DADD R20, R20, R22 ;  /* 0x0000000014147229 */ /* 0x000fe20000000016 */
[----:B------:R-:W-:-:S05]  /*22b0*/  VIADD R7, R7, 0x8 ;  /* 0x0000000807077836 */ /* 0x000fca0000000000 */
[----:B--2---:R-:W-:Y:S02]  /*22c0*/  DADD R8, R12, R8 ;  /* 0x000000000c087229 */ /* 0x004fe40000000008 */
[----:B---3--:R-:W-:-:S06]  /*22d0*/  DADD R20, R20, R24 ;  /* 0x0000000014147229 */ /* 0x008fcc0000000018 */
[----:B----4-:R-:W-:Y:S02]  /*22e0*/  DADD R8, R8, R10 ;  /* 0x0000000008087229 */ /* 0x010fe4000000000a */
[----:B-----5:R-:W-:-:S06]  /*22f0*/  DADD R20, R20, R28 ;  /* 0x0000000014147229 */ /* 0x020fcc000000001c */
[----:B------:R-:W-:Y:S02]  /*2300*/  DADD R30, R8, R30 ;  /* 0x00000000081e7229 */ /* 0x000fe4000000001e */
[----:B------:R-:W-:-:S06]  /*2310*/  DADD R8, R20, R36 ;  /* 0x0000000014087229 */ /* 0x000fcc0000000024 */
[----:B------:R-:W-:-:S11]  /*2320*/  DADD R10, R30, R34 ;  /* 0x000000001e0a7229 */ /* 0x000fd60000000022 */
.L_x_25:
        /* <DEDUP_REMOVED lines=16> */
[----:B------:R-:W5:Y:S01]  /*2430*/  LDG.E.64 R26, desc[UR6][R30.64+0x18] ;  /* 0x000018061e1a7981 */ /* 0x000f62000c1e1b00 */
[----:B------:R-:W-:Y:S01]  /*2440*/  VIADD R7, R7, 0x4 ;  /* 0x0000000407077836 */ /* 0x000fe20000000000 */
[----:B--2---:R-:W-:-:S02]  /*2450*/  DADD R22, R8, R22 ;  /* 0x0000000008167229 */ /* 0x004fc40000000016 */
[----:B----4-:R-:W-:-:S06]  /*2460*/  DADD R20, R10, R20 ;  /* 0x000000000a147229 */ /* 0x010fcc0000000014 */
[----:B---3--:R-:W-:Y:S02]  /*2470*/  DADD R18, R22, R18 ;  /* 0x0000000016127229 */ /* 0x008fe40000000012 */
[----:B-----5:R-:W-:-:S06]  /*2480*/  DADD R16, R20, R16 ;  /* 0x0000000014107229 */ /* 0x020fcc0000000010 */
[----:B------:R-:W-:Y:S02]  /*2490*/  DADD R14, R18, R14 ;  /* 0x00000000120e7229 */ /* 0x000fe4000000000e */
[----:B------:R-:W-:-:S06]  /*24a0*/  DADD R12, R16, R12 ;  /* 0x00000000100c7229 */ /* 0x000fcc000000000c */
[----:B------:R-:W-:Y:S02]  /*24b0*/  DADD R8, R14, R24 ;  /* 0x000000000e087229 */ /* 0x000fe40000000018 */
[----:B------:R-:W-:-:S11]  /*24c0*/  DADD R10, R12, R26 ;  /* 0x000000000c0a7229 */ /* 0x000fd6000000001a */
.L_x_26:
[----:B------:R-:W-:Y:S05]  /*24d0*/  @!P1 BRA `(.L_x_24) ;  /* 0x00000000004c9947 */ /* 0x000fea0003800000 */
[----:B------:R-:W0:Y:S08]  /*24e0*/  LDC.64 R20, c[0x0][0x3e0] ;  /* 0x0000f800ff147b82 */ /* 0x000e300000000a00 */
[----:B------:R-:W1:Y:S01]  /*24f0*/  LDC.64 R22, c[0x0][0x3e8] ;  /* 0x0000fa00ff167b82 */ /* 0x000e620000000a00 */
[----:B0-----:R-:W-:-:S05]  /*2500*/  IMAD.WIDE.U32 R20, R7, 0x8, R20 ;  /* 0x0000000807147825 */ /* 0x001fca00078e0014 */
[----:B------:R-:W2:Y:S01]  /*2510*/  LDG.E.64 R12, desc[UR6][R20.64] ;  /* 0x00000006140c7981 */ /* 0x000ea2000c1e1b00 */
[----:B-1----:R-:W-:-:S05]  /*2520*/  IMAD.WIDE.U32 R22, R7, 0x8, R22 ;  /* 0x0000000807167825 */ /* 0x002fca00078e0016 */
[----:B------:R-:W3:Y:S01]  /*2530*/  LDG.E.64 R14, desc[UR6][R22.64] ;  /* 0x00000006160e7981 */ /* 0x000ee2000c1e1b00 */
[----:B------:R-:W-:Y:S01]  /*2540*/  ISETP.NE.AND P0, PT, R4, 0x1, PT ;  /* 0x000000010400780c */ /* 0x000fe20003f05270 */
[----:B--2---:R-:W-:Y:S02]  /*2550*/  DADD R8, R8, R12 ;  /* 0x0000000008087229 */ /* 0x004fe4000000000c */
[----:B---3--:R-:W-:-:S10]  /*2560*/  DADD R10, R10, R14 ;  /* 0x000000000a0a7229 */ /* 0x008fd4000000000e */
[----:B------:R-:W-:Y:S05]  /*2570*/  @!P0 BRA `(.L_x_24) ;  /* 0x0000000000248947 */ /* 0x000fea0003800000 */
[----:B------:R-:W-:Y:S01]  /*2580*/  ISETP.NE.AND P0, PT, R4, 0x2, PT ;  /* 0x000000020400780c */ /* 0x000fe20003f05270 */
[----:B------:R-:W2:Y:S04]  /*2590*/  LDG.E.64 R12, desc[UR6][R20.64+0x8] ;  /* 0x00000806140c7981 */ /* 0x000ea8000c1e1b00 */
[----:B------:R-:W3:Y:S08]  /*25a0*/  LDG.E.64 R14, desc[UR6][R22.64+0x8] ;  /* 0x00000806160e7981 */ /* 0x000ef0000c1e1b00 */
[----:B------:R-:W4:Y:S04]  /*25b0*/  @P0 LDG.E.64 R16, desc[UR6][R20.64+0x10] ;  /* 0x0000100614100981 */ /* 0x000f28000c1e1b00 */
[----:B------:R-:W5:Y:S01]  /*25c0*/  @P0 LDG.E.64 R18, desc[UR6][R22.64+0x10] ;  /* 0x0000100616120981 */ /* 0x000f62000c1e1b00 */
[----:B--2---:R-:W-:-:S02]  /*25d0*/  DADD R8, R8, R12 ;  /* 0x0000000008087229 */ /* 0x004fc4000000000c */
[----:B---3--:R-:W-:-:S06]  /*25e0*/  DADD R10, R10, R14 ;  /* 0x000000000a0a7229 */ /* 0x008fcc000000000e */
[----:B----4-:R-:W-:Y:S02]  /*25f0*/  @P0 DADD R8, R8, R16 ;  /* 0x0000000008080229 */ /* 0x010fe40000000010 */
[----:B-----5:R-:W-:-:S11]  /*2600*/  @P0 DADD R10, R10, R18 ;  /* 0x000000000a0a0229 */ /* 0x020fd60000000012 */
.L_x_24:
[----:B------:R0:W-:Y:S02]  /*2610*/  STS.128 [UR4], R8 ;  /* 0x00000008ff007988 */ /* 0x0001e40008000c04 */
.L_x_21:
[----:B------:R-:W1:Y:S01]  /*2620*/  I2F.F64 R26, UR5 ;  /* 0x00000005001a7d12 */ /* 0x000e620008201c00 */
[----:B------:R-:W-:Y:S01]  /*2630*/  IMAD.MOV.U32 R12, RZ, RZ, 0x1 ;  /* 0x00000001ff0c7424 */ /* 0x000fe200078e00ff */
[----:B------:R-:W-:-:S06]  /*2640*/  FSETP.GEU.AND P1, PT, |R9|, 6.5827683646048100446e-37, PT ;  /* 0x036000000900780b */ /* 0x000fcc0003f2e200 */
[----:B-1----:R-:W1:Y:S02]  /*2650*/  MUFU.RCP64H R13, R27 ;  /* 0x0000001b000d7308 */ /* 0x002e640000001800 */
[----:B-1----:R-:W-:-:S08]  /*2660*/  DFMA R14, -R26, R12, 1 ;  /* 0x3ff000001a0e742b */ /* 0x002fd0000000010c */
[----:B------:R-:W-:-:S08]  /*2670*/  DFMA R14, R14, R14, R14 ;  /* 0x0000000e0e0e722b */ /* 0x000fd0000000000e */
[----:B------:R-:W-:-:S08]  /*2680*/  DFMA R14, R12, R14, R12 ;  /* 0x0000000e0c0e722b */ /* 0x000fd0000000000c */
[----:B------:R-:W-:-:S08]  /*2690*/  DFMA R12, -R26, R14, 1 ;  /* 0x3ff000001a0c742b */ /* 0x000fd0000000010e */
[----:B------:R-:W-:-:S08]  /*26a0*/  DFMA R12, R14, R12, R14 ;  /* 0x0000000c0e0c722b */ /* 0x000fd0000000000e */
[----:B------:R-:W-:-:S08]  /*26b0*/  DMUL R14, R12, R8 ;  /* 0x000000080c0e7228 */ /* 0x000fd00000000000 */
[----:B------:R-:W-:-:S08]  /*26c0*/  DFMA R16, -R26, R14, R8 ;  /* 0x0000000e1a10722b */ /* 0x000fd00000000108 */
[----:B------:R-:W-:-:S10]  /*26d0*/  DFMA R12, R12, R16, R14 ;  /* 0x000000100c0c722b */ /* 0x000fd4000000000e */
[----:B------:R-:W-:-:S05]  /*26e0*/  FFMA R7, RZ, R27, R13 ;  /* 0x0000001bff077223 */ /* 0x000fca000000000d */
[----:B------:R-:W-:-:S13]  /*26f0*/  FSETP.GT.AND P0, PT, |R7|, 1.469367938527859385e-39, PT ;  /* 0x001000000700780b */ /* 0x000fda0003f04200 */
[----:B------:R-:W-:Y:S05]  /*2700*/  @P0 BRA P1, `(.L_x_27) ;  /* 0x0000000000180947 */ /* 0x000fea0000800000 */
[----:B------:R-:W-:Y:S01]  /*2710*/  IMAD.MOV.U32 R18, RZ, RZ, R8 ;  /* 0x000000ffff127224 */ /* 0x000fe200078e0008 */
[----:B0-----:R-:W-:Y:S01]  /*2720*/  MOV R8, 0x2770 ;  /* 0x0000277000087802 */ /* 0x001fe20000000f00 */
[----:B------:R-:W-:Y:S02]  /*2730*/  IMAD.MOV.U32 R19, RZ, RZ, R9 ;  /* 0x000000ffff137224 */ /* 0x000fe400078e0009 */
[----:B------:R-:W-:Y:S02]  /*2740*/  IMAD.MOV.U32 R14, RZ, RZ, R26 ;  /* 0x000000ffff0e7224 */ /* 0x000fe400078e001a */
[----:B------:R-:W-:-:S07]  /*2750*/  IMAD.MOV.U32 R15, RZ, RZ, R27 ;  /* 0x000000ffff0f7224 */ /* 0x000fce00078e001b */
[----:B------:R-:W-:Y:S05]  /*2760*/  CALL.REL.NOINC `($__internal_0_$__cuda_sm20_div_rn_f64_full) ;  /* 0x0000002000447944 */ /* 0x000fea0003c00000 */
.L_x_27:
[----:B0-----:R-:W0:Y:S01]  /*2770*/  MUFU.RCP64H R9, R27 ;  /* 0x0000001b00097308 */ /* 0x001e220000001800 */
[----:B------:R-:W-:Y:S01]  /*2780*/  IMAD.MOV.U32 R8, RZ, RZ, 0x1 ;  /* 0x00000001ff087424 */ /* 0x000fe200078e00ff */
[----:B------:R-:W1:Y:S01]  /*2790*/  LDC.64 R28, c[0x0][0x3b8] ;  /* 0x0000ee00ff1c7b82 */ /* 0x000e620000000a00 */
[----:B------:R-:W-:-:S04]  /*27a0*/  FSETP.GEU.AND P1, PT, |R11|, 6.5827683646048100446e-37, PT ;  /* 0x036000000b00780b */ /* 0x000fc80003f2e200 */
[----:B0-----:R-:W-:-:S08]  /*27b0*/  DFMA R14, -R26, R8, 1 ;  /* 0x3ff000001a0e742b */ /* 0x001fd00000000108 */
[----:B------:R-:W-:Y:S01]  /*27c0*/  DFMA R14, R14, R14, R14 ;  /* 0x0000000e0e0e722b */ /* 0x000fe2000000000e */
[----:B-1----:R-:W-:-:S05]  /*27d0*/  IMAD.WIDE.U32 R28, R0, 0x8, R28 ;  /* 0x00000008001c7825 */ /* 0x002fca00078e001c */
[----:B------:R0:W-:Y:S02]  /*27e0*/  STG.E.64 desc[UR6][R28.64], R12 ;  /* 0x0000000c1c007986 */ /* 0x0001e4000c101b06 */
        /* <DEDUP_REMOVED lines=8> */
[----:B0-----:R-:W-:Y:S05]  /*2870*/  @P0 BRA P1, `(.L_x_28) ;  /* 0x0000000000200947 */ /* 0x001fea0000800000 */
[----:B------:R-:W-:Y:S01]  /*2880*/  IMAD.MOV.U32 R18, RZ, RZ, R10 ;  /* 0x000000ffff127224 */ /* 0x000fe200078e000a */
[----:B------:R-:W-:Y:S01]  /*2890*/  MOV R8, 0x28e0 ;  /* 0x000028e000087802 */ /* 0x000fe20000000f00 */
[----:B------:R-:W-:Y:S02]  /*28a0*/  IMAD.MOV.U32 R19, RZ, RZ, R11 ;  /* 0x000000ffff137224 */ /* 0x000fe400078e000b */
[----:B------:R-:W-:Y:S02]  /*28b0*/  IMAD.MOV.U32 R14, RZ, RZ, R26 ;  /* 0x000000ffff0e7224 */ /* 0x000fe400078e001a */
[----:B------:R-:W-:-:S07]  /*28c0*/  IMAD.MOV.U32 R15, RZ, RZ, R27 ;  /* 0x000000ffff0f7224 */ /* 0x000fce00078e001b */
[----:B------:R-:W-:Y:S05]  /*28d0*/  CALL.REL.NOINC `($__internal_0_$__cuda_sm20_div_rn_f64_full) ;  /* 0x0000001c00e87944 */ /* 0x000fea0003c00000 */
[----:B------:R-:W-:Y:S02]  /*28e0*/  IMAD.MOV.U32 R8, RZ, RZ, R12 ;  /* 0x000000ffff087224 */ /* 0x000fe400078e000c */
[----:B------:R-:W-:-:S07]  /*28f0*/  IMAD.MOV.U32 R9, RZ, RZ, R13 ;  /* 0x000000ffff097224 */ /* 0x000fce00078e000d */
.L_x_28:
[----:B------:R-:W0:Y:S02]  /*2900*/  LDC.64 R26, c[0x0][0x3c0] ;  /* 0x0000f000ff1a7b82 */ /* 0x000e240000000a00 */
[----:B0-----:R-:W-:-:S05]  /*2910*/  IMAD.WIDE.U32 R26, R0, 0x8, R26 ;  /* 0x00000008001a7825 */ /* 0x001fca00078e001a */
[----:B------:R0:W-:Y:S01]  /*2920*/  STG.E.64 desc[UR6][R26.64], R8 ;  /* 0x000000081a007986 */ /* 0x0001e2000c101b06 */
[----:B------:R-:W-:Y:S06]  /*2930*/  BAR.SYNC.DEFER_BLOCKING 0x0 ;  /* 0x0000000000007b1d */ /* 0x000fec0000010000 */
[----:B------:R-:W2:Y:S01]  /*2940*/  LDG.E.64 R28, desc[UR6][R28.64] ;  /* 0x000000061c1c7981 */ /* 0x000ea2000c1e1b00 */
[----:B------:R-:W-:Y:S01]  /*2950*/  MOV R34, 0x29a0 ;  /* 0x000029a000227802 */ /* 0x000fe20000000f00 */
[----:B--2---:R-:W-:-:S10]  /*2960*/  DADD R10, -RZ, |R28| ;  /* 0x00000000ff0a7229 */ /* 0x004fd4000000051c */
[----:B------:R-:W-:Y:S02]  /*2970*/  IMAD.MOV.U32 R16, RZ, RZ, R10 ;  /* 0x000000ffff107224 */ /* 0x000fe400078e000a */
[----:B0-----:R-:W-:-:S07]  /*2980*/  IMAD.MOV.U32 R7, RZ, RZ, R11 ;  /* 0x000000ffff077224 */ /* 0x001fce00078e000b */
[----:B------:R-:W-:Y:S05]  /*2990*/  CALL.REL.NOINC `($_Z13simulation_cuidPdS_idiS_S_S_S_S_S_S_i$__internal_accurate_pow) ;  /* 0x0000002400dc7944 */ /* 0x000fea0003c00000 */
[----:B------:R-:W2:Y:S01]  /*29a0*/  LDG.E.64 R26, desc[UR6][R26.64] ;  /* 0x000000061a1a7981 */ /* 0x000ea2000c1e1b00 */
[C---:B------:R-:W-:Y:S02]  /*29b0*/  DADD R8, R28.reuse, 2 ;  /* 0x400000001c087429 */ /* 0x040fe40000000000 */
[C---:B------:R-:W-:Y:S02]  /*29c0*/  DSETP.NEU.AND P1, PT, R28.reuse, RZ, PT ;  /* 0x000000ff1c00722a */ /* 0x040fe40003f2d000 */
[----:B------:R-:W-:-:S06]  /*29d0*/  DSETP.NEU.AND P0, PT, R28, 1, PT ;  /* 0x3ff000001c00742a */ /* 0x000fcc0003f0d000 */
[----:B------:R-:W-:Y:S02]  /*29e0*/  LOP3.LUT R8, R9, 0x7ff00000, RZ, 0xc0, !PT ;  /* 0x7ff0000009087812 */ /* 0x000fe400078ec0ff */
[----:B------:R-:W-:Y:S02]  /*29f0*/  FSEL R9, R14, RZ, P1 ;  /* 0x000000ff0e097208 */ /* 0x000fe40000800000 */
[----:B------:R-:W-:Y:S02]  /*2a00*/  ISETP.NE.AND P2, PT, R8, 0x7ff00000, PT ;  /* 0x7ff000000800780c */ /* 0x000fe40003f45270 */
[----:B------:R-:W-:Y:S01]  /*2a10*/  FSEL R8, R7, RZ, P1 ;  /* 0x000000ff07087208 */ /* 0x000fe20000800000 */
[----:B--2---:R-:W-:-:S10]  /*2a20*/  DADD R10, -RZ, |R26| ;  /* 0x00000000ff0a7229 */ /* 0x004fd4000000051a */
[----:B------:R-:W-:Y:S01]  /*2a30*/  IMAD.MOV.U32 R16, RZ, RZ, R10 ;  /* 0x000000ffff107224 */ /* 0x000fe200078e000a */
[----:B------:R-:W-:Y:S06]  /*2a40*/  @P2 BRA `(.L_x_29) ;  /* 0x0000000000182947 */ /* 0x000fec0003800000 */
[----:B------:R-:W-:-:S14]  /*2a50*/  DSETP.NAN.AND P1, PT, R28, R28, PT ;  /* 0x0000001c1c00722a */ /* 0x000fdc0003f28000 */
[----:B------:R-:W-:Y:S01]  /*2a60*/  @P1 DADD R8, R28, 2 ;  /* 0x400000001c081429 */ /* 0x000fe20000000000 */
[----:B------:R-:W-:Y:S10]  /*2a70*/  @P1 BRA `(.L_x_29) ;  /* 0x00000000000c1947 */ /* 0x000ff40003800000 */
[----:B------:R-:W-:-:S14]  /*2a80*/  DSETP.NEU.AND P1, PT, |R28|, +INF , PT ;  /* 0x7ff000001c00742a */ /* 0x000fdc0003f2d200 */
[----:B------:R-:W-:Y:S02]  /*2a90*/  @!P1 IMAD.MOV.U32 R8, RZ, RZ, 0x0 ;  /* 0x00000000ff089424 */ /* 0x000fe400078e00ff */
[----:B------:R-:W-:-:S07]  /*2aa0*/  @!P1 IMAD.MOV.U32 R9, RZ, RZ, 0x7ff00000 ;  /* 0x7ff00000ff099424 */ /* 0x000fce00078e00ff */
.L_x_29:
[----:B------:R-:W-:Y:S01]  /*2ab0*/  FSEL R32, R8, RZ, P0 ;  /* 0x000000ff08207208 */ /* 0x000fe20000000000 */
[----:B------:R-:W-:Y:S01]  /*2ac0*/  IMAD.MOV.U32 R7, RZ, RZ, R11 ;  /* 0x000000ffff077224 */ /* 0x000fe200078e000b */
[----:B------:R-:W-:Y:S02]  /*2ad0*/  FSEL R33, R9, 1.875, P0 ;  /* 0x3ff0000009217808 */ /* 0x000fe40000000000 */
[----:B------:R-:W-:-:S07]  /*2ae0*/  MOV R34, 0x2b00 ;  /* 0x00002b0000227802 */ /* 0x000fce0000000f00 */
[----:B------:R-:W-:Y:S05]  /*2af0*/  CALL.REL.NOINC `($_Z13simulation_cuidPdS_idiS_S_S_S_S_S_S_i$__internal_accurate_pow) ;  /* 0x0000002400847944 */ /* 0x000fea0003c00000 */
[C---:B------:R-:W-:Y:S02]  /*2b00*/  DADD R8, R26.reuse, 2 ;  /* 0x400000001a087429 */ /* 0x040fe40000000000 */
[C---:B------:R-:W-:Y:S02]  /*2b10*/  DSETP.NEU.AND P1, PT, R26.reuse, RZ, PT ;  /* 0x000000ff1a00722a */ /* 0x040fe40003f2d000 */
[----:B------:R-:W-:-:S06]  /*2b20*/  DSETP.NEU.AND P0, PT, R26, 1, PT ;  /* 0x3ff000001a00742a */ /* 0x000fcc0003f0d000 */
[----:B------:R-:W-:Y:S02]  /*2b30*/  LOP3.LUT R8, R9, 0x7ff00000, RZ, 0xc0, !PT ;  /* 0x7ff0000009087812 */ /* 0x000fe400078ec0ff */
[----:B------:R-:W-:Y:S02]  /*2b40*/  FSEL R9, R14, RZ, P1 ;  /* 0x000000ff0e097208 */ /* 0x000fe40000800000 */
[----:B------:R-:W-:Y:S02]  /*2b50*/  ISETP.NE.AND P2, PT, R8, 0x7ff00000, PT ;  /* 0x7ff000000800780c */ /* 0x000fe40003f45270 */
[----:B------:R-:W-:-:S11]  /*2b60*/  FSEL R8, R7, RZ, P1 ;  /* 0x000000ff07087208 */ /* 0x000fd60000800000 */
[----:B------:R-:W-:Y:S05]  /*2b70*/  @P2 BRA `(.L_x_30) ;  /* 0x0000000000182947 */ /* 0x000fea0003800000 */
[----:B------:R-:W-:-:S14]  /*2b80*/  DSETP.NAN.AND P1, PT, R26, R26, PT ;  /* 0x0000001a1a00722a */ /* 0x000fdc0003f28000 */
[----:B------:R-:W-:Y:S01]  /*2b90*/  @P1 DADD R8, R26, 2 ;  /* 0x400000001a081429 */ /* 0x000fe20000000000 */
[----:B------:R-:W-:Y:S10]  /*2ba0*/  @P1 BRA `(.L_x_30) ;  /* 0x00000000000c1947 */ /* 0x000ff40003800000 */
[----:B------:R-:W-:-:S14]  /*2bb0*/  DSETP.NEU.AND P1, PT, |R26|, +INF , PT ;  /* 0x7ff000001a00742a */ /* 0x000fdc0003f2d200 */
[----:B------:R-:W-:Y:S02]  /*2bc0*/  @!P1 IMAD.MOV.U32 R8, RZ, RZ, 0x0 ;  /* 0x00000000ff089424 */ /* 0x000fe400078e00ff */
[----:B------:R-:W-:-:S07]  /*2bd0*/  @!P1 IMAD.MOV.U32 R9, RZ, RZ, 0x7ff00000 ;  /* 0x7ff00000ff099424 */ /* 0x000fce00078e00ff */
.L_x_30:
[----:B------:R-:W-:Y:S01]  /*2be0*/  FSEL R8, R8, RZ, P0 ;  /* 0x000000ff08087208 */ /* 0x000fe20000000000 */
[----:B------:R-:W-:Y:S01]  /*2bf0*/  IMAD.MOV.U32 R12, RZ, RZ, 0x0 ;  /* 0x00000000ff0c7424 */ /* 0x000fe200078e00ff */
[----:B------:R-:W-:Y:S01]  /*2c00*/  FSEL R9, R9, 1.875, P0 ;  /* 0x3ff0000009097808 */ /* 0x000fe20000000000 */
[----:B------:R-:W-:-:S05]  /*2c10*/  IMAD.MOV.U32 R13, RZ, RZ, 0x3fd80000 ;  /* 0x3fd80000ff0d7424 */ /* 0x000fca00078e00ff */
[----:B------:R-:W-:-:S06]  /*2c20*/  DADD R32, R32, R8 ;  /* 0x0000000020207229 */ /* 0x000fcc0000000008 */
[----:B------:R-:W0:Y:S04]  /*2c30*/  MUFU.RSQ64H R11, R33 ;  /* 0x00000021000b7308 */ /* 0x000e280000001c00 */
[----:B------:R-:W-:-:S05]  /*2c40*/  VIADD R10, R33, 0xfcb00000 ;  /* 0xfcb00000210a7836 */ /* 0x000fca0000000000 */
[----:B------:R-:W-:Y:S01]  /*2c50*/  ISETP.GE.U32.AND P0, PT, R10, 0x7ca00000, PT ;  /* 0x7ca000000a00780c */ /* 0x000fe20003f06070 */
[----:B0-----:R-:W-:-:S08]  /*2c60*/  DMUL R8, R10, R10 ;  /* 0x0000000a0a087228 */ /* 0x001fd00000000000 */
[----:B------:R-:W-:-:S08]  /*2c70*/  DFMA R8, R32, -R8, 1 ;  /* 0x3ff000002008742b */ /* 0x000fd00000000808 */
[----:B------:R-:W-:Y:S02]  /*2c80*/  DFMA R12, R8, R12, 0.5 ;  /* 0x3fe00000080c742b */ /* 0x000fe4000000000c */
[----:B------:R-:W-:-:S08]  /*2c90*/  DMUL R8, R10, R8 ;  /* 0x000000080a087228 */ /* 0x000fd00000000000 */
[----:B------:R-:W-:-:S08]  /*2ca0*/  DFMA R18, R12, R8, R10 ;  /* 0x000000080c12722b */ /* 0x000fd0000000000a */
[----:B------:R-:W-:Y:S02]  /*2cb0*/  DMUL R14, R32, R18 ;  /* 0x00000012200e7228 */ /* 0x000fe40000000000 */
[----:B------:R-:W-:Y:S02]  /*2cc0*/  VIADD R17, R19, 0xfff00000 ;  /* 0xfff0000013117836 */ /* 0x000fe40000000000 */
[----:B------:R-:W-:-:S04]  /*2cd0*/  IMAD.MOV.U32 R16, RZ, RZ, R18 ;  /* 0x000000ffff107224 */ /* 0x000fc800078e0012 */
[----:B------:R-:W-:-:S08]  /*2ce0*/  DFMA R20, R14, -R14, R32 ;  /* 0x8000000e0e14722b */ /* 0x000fd00000000020 */
[----:B------:R-:W-:Y:S01]  /*2cf0*/  DFMA R12, R20, R16, R14 ;  /* 0x00000010140c722b */ /* 0x000fe2000000000e */
[----:B------:R-:W-:Y:S10]  /*2d00*/  @!P0 BRA `(.L_x_31) ;  /* 0x0000000000088947 */ /* 0x000ff40003800000 */
[----:B------:R-:W-:-:S07]  /*2d10*/  MOV R8, 0x2d30 ;  /* 0x00002d3000087802 */ /* 0x000fce0000000f00 */
[----:B------:R-:W-:Y:S05]  /*2d20*/  CALL.REL.NOINC `($__internal_1_$__cuda_sm20_dsqrt_rn_f64_mediumpath_v1) ;  /* 0x0000002000487944 */ /* 0x000fea0003c00000 */
.L_x_31:
[----:B------:R-:W-:Y:S01]  /*2d30*/  DADD R16, -RZ, |R26| ;  /* 0x00000000ff107229 */ /* 0x000fe2000000051a */
[----:B------:R-:W-:Y:S01]  /*2d40*/  IMAD.MOV.U32 R8, RZ, RZ, 0x1 ;  /* 0x00000001ff087424 */ /* 0x000fe200078e00ff */
[--C-:B------:R-:W-:Y:S01]  /*2d50*/  DADD R18, -RZ, |R28|.reuse ;  /* 0x00000000ff127229 */ /* 0x100fe2000000051c */
[----:B------:R-:W0:Y:S01]  /*2d60*/  S2UR UR5, SR_CgaCtaId ;  /* 0x00000000000579c3 */ /* 0x000e220000008800 */
[----:B------:R-:W-:Y:S01]  /*2d70*/  DSETP.GT.AND P1, PT, |R26|, |R28|, PT ;  /* 0x4000001c1a00722a */ /* 0x000fe20003f24200 */
[----:B------:R-:W-:-:S07]  /*2d80*/  UMOV UR4, 0x400 ;  /* 0x0000040000047882 */ /* 0x000fce0000000000 */
[----:B------:R-:W-:Y:S02]  /*2d90*/  FSEL R11, R17, R19, P1 ;  /* 0x00000013110b7208 */ /* 0x000fe40000800000 */
[----:B------:R-:W-:Y:S02]  /*2da0*/  FSEL R10, R16, R18, P1 ;  /* 0x00000012100a7208 */ /* 0x000fe40000800000 */
[----:B------:R-:W1:Y:S01]  /*2db0*/  MUFU.RCP64H R9, R11 ;  /* 0x0000000b00097308 */ /* 0x000e620000001800 */
[----:B------:R-:W-:Y:S02]  /*2dc0*/  FSEL R18, R18, R16, P1 ;  /* 0x0000001012127208 */ /* 0x000fe40000800000 */
[----:B------:R-:W-:-:S04]  /*2dd0*/  FSEL R19, R19, R17, P1 ;  /* 0x0000001113137208 */ /* 0x000fc80000800000 */
[----:B------:R-:W-:Y:S01]  /*2de0*/  FSETP.GEU.AND P2, PT, |R19|, 6.5827683646048100446e-37, PT ;  /* 0x036000001300780b */ /* 0x000fe20003f4e200 */
[----:B0-----:R-:W-:Y:S01]  /*2df0*/  ULEA UR4, UR5, UR4, 0x18 ;  /* 0x0000000405047291 */ /* 0x001fe2000f8ec0ff */
[----:B-1----:R-:W-:-:S08]  /*2e00*/  DFMA R14, -R10, R8, 1 ;  /* 0x3ff000000a0e742b */ /* 0x002fd00000000108 */
[----:B------:R0:W-:Y:S01]  /*2e10*/  STS.64 [UR4+0x10], R12 ;  /* 0x0000100cff007988 */ /* 0x0001e20008000a04 */
        /* <DEDUP_REMOVED lines=12> */
[----:B------:R-:W-:-:S07]  /*2ee0*/  IMAD.MOV.U32 R15, RZ, RZ, R11 ;  /* 0x000000ffff0f7224 */ /* 0x000fce00078e000b */
[----:B------:R-:W-:Y:S05]  /*2ef0*/  CALL.REL.NOINC `($__internal_0_$__cuda_sm20_div_rn_f64_full) ;  /* 0x0000001800607944 */ /* 0x000fea0003c00000 */
[----:B------:R-:W-:Y:S02]  /*2f00*/  IMAD.MOV.U32 R8, RZ, RZ, R12 ;  /* 0x000000ffff087224 */ /* 0x000fe400078e000c */
[----:B------:R-:W-:-:S07]  /*2f10*/  IMAD.MOV.U32 R9, RZ, RZ, R13 ;  /* 0x000000ffff097224 */ /* 0x000fce00078e000d */
.L_x_32:
[----:B------:R-:W-:Y:S01]  /*2f20*/  DMUL R12, R8, R8 ;  /* 0x00000008080c7228 */ /* 0x000fe20000000000 */
[----:B------:R-:W-:Y:S01]  /*2f30*/  IMAD.MOV.U32 R14, RZ, RZ, -0x2449a4b7 ;  /* 0xdbb65b49ff0e7424 */ /* 0x000fe200078e00ff */
[----:B------:R-:W-:Y:S01]  /*2f40*/  UMOV UR4, 0x2a25ff7e ;  /* 0x2a25ff7e00047882 */ /* 0x000fe20000000000 */
[----:B------:R-:W-:Y:S01]  /*2f50*/  IMAD.MOV.U32 R15, RZ, RZ, 0x3f2d3b63 ;  /* 0x3f2d3b63ff0f7424 */ /* 0x000fe200078e00ff */
[----:B------:R-:W-:-:S05]  /*2f60*/  UMOV UR5, 0x3ef53e1d ;  /* 0x3ef53e1d00057882 */ /* 0x000fca0000000000 */
[----:B------:R-:W-:Y:S01]  /*2f70*/  DFMA R14, R12, -UR4, R14 ;  /* 0x800000040c0e7c2b */ /* 0x000fe2000800000e */
[----:B------:R-:W-:Y:S01]  /*2f80*/  UMOV UR4, 0x8dde082e ;  /* 0x8dde082e00047882 */ /* 0x000fe20000000000 */
[----:B------:R-:W-:-:S06]  /*2f90*/  UMOV UR5, 0x3f531278 ;  /* 0x3f53127800057882 */ /* 0x000fcc0000000000 */
[----:B------:R-:W-:Y:S01]  /*2fa0*/  DFMA R14, R12, R14, -UR4 ;  /* 0x800000040c0e7e2b */ /* 0x000fe2000800000e */
[----:B------:R-:W-:Y:S01]  /*2fb0*/  UMOV UR4, 0xc8249315 ;  /* 0xc824931500047882 */ /* 0x000fe20000000000 */
[----:B------:R-:W-:-:S06]  /*2fc0*/  UMOV UR5, 0x3f6f9690 ;  /* 0x3f6f969000057882 */ /* 0x000fcc0000000000 */
[----:B------:R-:W-:Y:S01]  /*2fd0*/  DFMA R14, R12, R14, UR4 ;  /* 0x000000040c0e7e2b */ /* 0x000fe2000800000e */
        /* <DEDUP_REMOVED lines=44> */
[----:B------:R-:W-:-:S08]  /*32a0*/  DFMA R14, R12, R14, -UR4 ;  /* 0x800000040c0e7e2b */ /* 0x000fd0000800000e */
[----:B------:R-:W-:-:S08]  /*32b0*/  DMUL R14, R12, R14 ;  /* 0x0000000e0c0e7228 */ /* 0x000fd00000000000 */
[----:B------:R-:W-:Y:S01]  /*32c0*/  DFMA R14, R14, R8, R8 ;  /* 0x000000080e0e722b */ /* 0x000fe20000000008 */
[----:B------:R-:W-:Y:S10]  /*32d0*/  @!P1 BRA `(.L_x_33) ;  /* 0x0000000000209947 */ /* 0x000ff40003800000 */
[----:B------:R-:W-:Y:S01]  /*32e0*/  DADD R8, -RZ, -R14 ;  /* 0x00000000ff087229 */ /* 0x000fe2000000090e */
[----:B------:R-:W-:Y:S01]  /*32f0*/  ISETP.GE.AND P0, PT, R29, RZ, PT ;  /* 0x000000ff1d00720c */ /* 0x000fe20003f06270 */
[----:B------:R-:W-:Y:S01]  /*3300*/  UMOV UR4, 0x54442d18 ;  /* 0x54442d1800047882 */ /* 0x000fe20000000000 */
[----:B------:R-:W-:-:S07]  /*3310*/  UMOV UR5, 0x3ff921fb ;  /* 0x3ff921fb00057882 */ /* 0x000fce0000000000 */
[----:B------:R-:W-:Y:S02]  /*3320*/  FSEL R8, R14, R8, !P0 ;  /* 0x000000080e087208 */ /* 0x000fe40004000000 */
[----:B------:R-:W-:-:S06]  /*3330*/  FSEL R9, R15, R9, !P0 ;  /* 0x000000090f097208 */ /* 0x000fcc0004000000 */
[----:B------:R-:W-:Y:S01]  /*3340*/  DADD R8, R8, UR4 ;  /* 0x0000000408087e29 */ /* 0x000fe20008000000 */
[----:B------:R-:W-:Y:S10]  /*3350*/  BRA `(.L_x_34) ;  /* 0x0000000000187947 */ /* 0x000ff40003800000 */
.L_x_33:
[----:B------:R-:W-:Y:S01]  /*3360*/  UMOV UR4, 0x54442d18 ;  /* 0x54442d1800047882 */ /* 0x000fe20000000000 */
[----:B------:R-:W-:Y:S01]  /*3370*/  UMOV UR5, 0x400921fb ;  /* 0x400921fb00057882 */ /* 0x000fe20000000000 */
[----:B------:R-:W-:Y:S01]  /*3380*/  ISETP.GE.AND P0, PT, R29, RZ, PT ;  /* 0x000000ff1d00720c */ /* 0x000fe20003f06270 */
[----:B------:R-:W-:-:S10]  /*3390*/  DADD R8, -R14, UR4 ;  /* 0x000000040e087e29 */ /* 0x000fd40008000100 */
[----:B------:R-:W-:Y:S02]  /*33a0*/  FSEL R8, R8, R14, !P0 ;  /* 0x0000000e08087208 */ /* 0x000fe40004000000 */
[----:B------:R-:W-:-:S07]  /*33b0*/  FSEL R9, R9, R15, !P0 ;  /* 0x0000000f09097208 */ /* 0x000fce0004000000 */
.L_x_34:
[----:B------:R-:W0:Y:S01]  /*33c0*/  S2UR UR5, SR_CgaCtaId ;  /* 0x00000000000579c3 */ /* 0x000e220000008800 */
[----:B------:R-:W-:Y:S01]  /*33d0*/  DSETP.NEU.AND P1, PT, R10, RZ, PT ;  /* 0x000000ff0a00722a */ /* 0x000fe20003f2d000 */
[----:B------:R-:W-:Y:S01]  /*33e0*/  IMAD.MOV.U32 R15, RZ, RZ, 0x4002d97c ;  /* 0x4002d97cff0f7424 */ /* 0x000fe200078e00ff */
[C-C-:B------:R-:W-:Y:S01]  /*33f0*/  DSETP.NEU.AND P2, PT, |R28|.reuse, |R26|.reuse, PT ;  /* 0x4000001a1c00722a */ /* 0x140fe20003f4d200 */
[----:B------:R-:W-:Y:S01]  /*3400*/  IMAD.MOV.U32 R13, RZ, RZ, 0x7f3321d2 ;  /* 0x7f3321d2ff0d7424 */ /* 0x000fe200078e00ff */
[----:B------:R-:W-:Y:S01]  /*3410*/  DADD R28, |R28|, |R26| ;  /* 0x000000001c1c7229 */ /* 0x000fe2000000061a */
[----:B------:R-:W-:Y:S01]  /*3420*/  FSEL R11, RZ, 2.1426990032196044922, P0 ;  /* 0x400921fbff0b7808 */ /* 0x000fe20000000000 */
[----:B------:R-:W-:Y:S01]  /*3430*/  UMOV UR4, 0x400 ;  /* 0x0000040000047882 */ /* 0x000fe20000000000 */
[----:B------:R-:W-:Y:S02]  /*3440*/  FSEL R15, R15, 1.8213495016098022461, !P0 ;  /* 0x3fe921fb0f0f7808 */ /* 0x000fe40004000000 */
[----:B------:R-:W-:-:S02]  /*3450*/  FSEL R13, R13, 3.37028055040000000000e+12, !P0 ;  /* 0x54442d180d0d7808 */ /* 0x000fc40004000000 */
[----:B------:R-:W-:Y:S01]  /*3460*/  FSEL R7, RZ, 3.37028055040000000000e+12, P0 ;  /* 0x54442d18ff077808 */ /* 0x000fe20000000000 */
[----:B------:R-:W-:Y:S02]  /*3470*/  DSETP.NAN.AND P0, PT, R28, R28, PT ;  /* 0x0000001c1c00722a */ /* 0x000fe40003f08000 */
[----:B------:R-:W-:Y:S02]  /*3480*/  @P1 FSEL R11, R15, R9, !P2 ;  /* 0x000000090f0b1208 */ /* 0x000fe40005000000 */
[----:B------:R-:W-:Y:S02]  /*3490*/  @P1 FSEL R7, R13, R8, !P2 ;  /* 0x000000080d071208 */ /* 0x000fe40005000000 */
[----:B------:R-:W-:Y:S02]  /*34a0*/  LOP3.LUT R27, R11, 0x80000000, R27, 0xb8, !PT ;  /* 0x800000000b1b7812 */ /* 0x000fe400078eb81b */
[----:B------:R-:W-:Y:S02]  /*34b0*/  FSEL R8, R28, R7, P0 ;  /* 0x000000071c087208 */ /* 0x000fe40000000000 */
[----:B------:R-:W-:Y:S01]  /*34c0*/  FSEL R9, R29, R27, P0 ;  /* 0x0000001b1d097208 */ /* 0x000fe20000000000 */
[----:B0-----:R-:W-:Y:S01]  /*34d0*/  ULEA UR4, UR5, UR4, 0x18 ;  /* 0x0000000405047291 */ /* 0x001fe2000f8ec0ff */
[----:B------:R-:W0:Y:S08]  /*34e0*/  LDCU UR5, c[0x0][0x3f0] ;  /* 0x00007e00ff0577ac */ /* 0x000e300008000800 */
[----:B------:R1:W-:Y:S01]  /*34f0*/  STS.64 [UR4+0x18], R8 ;  /* 0x00001808ff007988 */ /* 0x0003e20008000a04 */
[----:B0-----:R-:W-:Y:S01]  /*3500*/  UISETP.NE.AND UP0, UPT, UR5, URZ, UPT ;  /* 0x000000ff0500728c */ /* 0x001fe2000bf05270 */
[----:B------:R-:W-:Y:S08]  /*3510*/  BAR.SYNC.DEFER_BLOCKING 0x0 ;  /* 0x0000000000007b1d */ /* 0x000ff00000010000 */
[----:B-1----:R-:W-:Y:S05]  /*3520*/  BRA.U UP0, `(.L_x_35) ;  /* 0x0000000d009c7547 */ /* 0x002fea000b800000 */
[----:B------:R-:W0:Y:S01]  /*3530*/  LDCU UR8, c[0x0][0x380] ;  /* 0x00007000ff0877ac */ /* 0x000e220008000800 */
[----:B------:R-:W-:Y:S01]  /*3540*/  IMAD.MOV.U32 R5, RZ, RZ, RZ ;  /* 0x000000ffff057224 */ /* 0x000fe200078e00ff */
[----:B0-----:R-:W-:-:S09]  /*3550*/  UISETP.GE.AND UP0, UPT, UR8, 0x1, UPT ;  /* 0x000000010800788c */ /* 0x001fd2000bf06270 */
[----:B------:R-:W-:Y:S05]  /*3560*/  BRA.U !UP0, `(.L_x_36) ;  /* 0x0000001108ac7547 */ /* 0x000fea000b800000 */
[----:B------:R-:W0:Y:S01]  /*3570*/  LDS.128 R8, [UR4+0x10] ;  /* 0x00001004ff087984 */ /* 0x000e220008000c00 */
[----:B------:R-:W0:Y:S01]  /*3580*/  LDCU.64 UR4, c[0x0][0x388] ;  /* 0x00007100ff0477ac */ /* 0x000e220008000a00 */
[----:B------:R-:W-:Y:S01]  /*3590*/  UISETP.NE.AND UP0, UPT, UR8, 0x1, UPT ;  /* 0x000000010800788c */ /* 0x000fe2000bf05270 */
[----:B0-----:R-:W-:Y:S01]  /*35a0*/  DMUL R24, R8, UR4 ;  /* 0x0000000408187c28 */ /* 0x001fe20008000000 */
[----:B------:R-:W-:-:S07]  /*35b0*/  CS2R R8, SRZ ;  /* 0x0000000000087805 */ /* 0x000fce000001ff00 */
[----:B------:R-:W-:Y:S05]  /*35c0*/  BRA.U !UP0, `(.L_x_37) ;  /* 0x00000009082c7547 */ /* 0x000fea000b800000 */
[----:B------:R-:W-:Y:S01]  /*35d0*/  IMAD.MOV.U32 R5, RZ, RZ, RZ ;  /* 0x000000ffff057224 */ /* 0x000fe200078e00ff */
[----:B------:R-:W0:Y:S01]  /*35e0*/  LDCU.64 UR10, c[0x0][0x3a8] ;  /* 0x00007500ff0a77ac */ /* 0x000e220008000a00 */
[----:B------:R-:W1:Y:S05]  /*35f0*/  LDCU.64 UR8, c[0x4][0x8] ;  /* 0x01000100ff0877ac */ /* 0x000e6a0008000a00 */
.L_x_43:
[----:B--2---:R-:W2:Y:S08]  /*3600*/  LDC.64 R8, c[0x0][0x398] ;  /* 0x0000e600ff087b82 */ /* 0x004eb00000000a00 */
[----:B------:R-:W3:Y:S01]  /*3610*/  LDC.64 R32, c[0x0][0x390] ;  /* 0x0000e400ff207b82 */ /* 0x000ee20000000a00 */
[----:B--2---:R-:W-:-:S05]  /*3620*/  IMAD.WIDE.U32 R8, R5, 0x8, R8 ;  /* 0x0000000805087825 */ /* 0x004fca00078e0008 */
[----:B------:R-:W2:Y:S01]  /*3630*/  LDG.E.64 R26, desc[UR6][R8.64] ;  /* 0x00000006081a7981 */ /* 0x000ea2000c1e1b00 */
[----:B---3--:R-:W-:-:S05]  /*3640*/  IMAD.WIDE.U32 R32, R5, 0x8, R32 ;  /* 0x0000000805207825 */ /* 0x008fca00078e0020 */
[----:B------:R3:W5:Y:S01]  /*3650*/  LDG.E.64 R28, desc[UR6][R32.64] ;  /* 0x00000006201c7981 */ /* 0x000762000c1e1b00 */
[----:B--2---:R-:W-:-:S08]  /*3660*/  DADD R12, -R26, R10 ;  /* 0x000000001a0c7229 */ /* 0x004fd0000000010a */
[----:B------:R-:W-:-:S14]  /*3670*/  DSETP.NEU.AND P0, PT, |R12|, +INF , PT ;  /* 0x7ff000000c00742a */ /* 0x000fdc0003f0d200 */
[----:B------:R-:W-:Y:S01]  /*3680*/  @!P0 DMUL R36, RZ, R12 ;  /* 0x0000000cff248228 */ /* 0x000fe20000000000 */
[----:B------:R-:W-:Y:S01]  /*3690*/  @!P0 IMAD.MOV.U32 R7, RZ, RZ, RZ ;  /* 0x000000ffff078224 */ /* 0x000fe200078e00ff */
[----:B---3--:R-:W-:Y:S09]  /*36a0*/  @!P0 BRA `(.L_x_38) ;  /* 0x0000000000608947 */ /* 0x008ff20003800000 */
[----:B------:R-:W-:Y:S01]  /*36b0*/  UMOV UR4, 0x6dc9c883 ;  /* 0x6dc9c88300047882 */ /* 0x000fe20000000000 */
[----:B------:R-:W-:Y:S01]  /*36c0*/  UMOV UR5, 0x3fe45f30 ;  /* 0x3fe45f3000057882 */ /* 0x000fe20000000000 */
[C---:B------:R-:W-:Y:S02]  /*36d0*/  DSETP.GE.AND P0, PT, |R12|.reuse, 2.14748364800000000000e+09, PT ;  /* 0x41e000000c00742a */ /* 0x040fe40003f06200 */
[----:B------:R-:W-:Y:S01]  /*36e0*/  DMUL R14, R12, UR4 ;  /* 0x000000040c0e7c28 */ /* 0x000fe20008000000 */
[----:B------:R-:W-:Y:S01]  /*36f0*/  UMOV UR4, 0x54442d18 ;  /* 0x54442d1800047882 */ /* 0x000fe20000000000 */
[----:B------:R-:W-:-:S04]  /*3700*/  UMOV UR5, 0x3ff921fb ;  /* 0x3ff921fb00057882 */ /* 0x000fc80000000000 */
[----:B------:R-:W2:Y:S08]  /*3710*/  F2I.F64 R7, R14 ;  /* 0x0000000e00077311 */ /* 0x000eb00000301100 */
[----:B--2---:R-:W2:Y:S02]  /*3720*/  I2F.F64 R36, R7 ;  /* 0x0000000700247312 */ /* 0x004ea40000201c00 */
[----:B--2---:R-:W-:Y:S01]  /*3730*/  DFMA R16, R36, -UR4, R12 ;  /* 0x8000000424107c2b */ /* 0x004fe2000800000c */
        /* <DEDUP_REMOVED lines=10> */
[----:B01---5:R-:W-:Y:S05]  /*37e0*/  CALL.REL.NOINC `($_Z13simulation_cuidPdS_idiS_S_S_S_S_S_S_i$__internal_trig_reduction_slowpathd) ;  /* 0x0000002000f07944 */ /* 0x023fea0003c00000 */
[----:B------:R-:W-:Y:S05]  /*37f0*/  BSYNC.RECONVERGENT B0 ;  /* 0x0000000000007941 */ /* 0x000fea0003800200 */
.L_x_39:
[----:B------:R-:W-:Y:S02]  /*3800*/  IMAD.MOV.U32 R7, RZ, RZ, R15 ;  /* 0x000000ffff077224 */ /* 0x000fe400078e000f */
[----:B------:R-:W-:Y:S02]  /*3810*/  IMAD.MOV.U32 R36, RZ, RZ, R12 ;  /* 0x000000ffff247224 */ /* 0x000fe400078e000c */
[----:B------:R-:W-:-:S07]  /*3820*/  IMAD.MOV.U32 R37, RZ, RZ, R13 ;  /* 0x000000ffff257224 */ /* 0x000fce00078e000d */
.L_x_38:
[----:B------:R-:W-:-:S05]  /*3830*/  IMAD.SHL.U32 R12, R7, 0x40, RZ ;  /* 0x00000040070c7824 */ /* 0x000fca00078e00ff */
[----:B------:R-:W-:-:S04]  /*3840*/  LOP3.LUT R12, R12, 0x40, RZ, 0xc0, !PT ;  /* 0x000000400c0c7812 */ /* 0x000fc800078ec0ff */
[----:B-1----:R-:W-:-:S05]  /*3850*/  IADD3 R38, P0, PT, R12, UR8, RZ ;  /* 0x000000080c267c10 */ /* 0x002fca000ff1e0ff */
[----:B------:R-:W-:-:S05]  /*3860*/  IMAD.X R39, RZ, RZ, UR9, P0 ;  /* 0x00000009ff277e24 */ /* 0x000fca00080e06ff */
[----:B------:R-:W2:Y:S04]  /*3870*/  LDG.E.128.CONSTANT R12, desc[UR6][R38.64] ;  /* 0x00000006260c7981 */ /* 0x000ea8000c1e9d00 */
[----:B------:R-:W3:Y:S04]  /*3880*/  LDG.E.128.CONSTANT R16, desc[UR6][R38.64+0x10] ;  /* 0x0000100626107981 */ /* 0x000ee8000c1e9d00 */
[----:B------:R-:W4:Y:S01]  /*3890*/  LDG.E.128.CONSTANT R20, desc[UR6][R38.64+0x20] ;  /* 0x0000200626147981 */ /* 0x000f22000c1e9d00 */
[----:B------:R-:W-:Y:S01]  /*38a0*/  LOP3.LUT R30, R7, 0x1, RZ, 0xc0, !PT ;  /* 0x00000001071e7812 */ /* 0x000fe200078ec0ff */
[----:B------:R-:W-:Y:S01]  /*38b0*/  IMAD.MOV.U32 R31, RZ, RZ, 0x3da8ff83 ;  /* 0x3da8ff83ff1f7424 */ /* 0x000fe200078e00ff */
[----:B------:R-:W-:-:S02]  /*38c0*/  DMUL R34, R36, R36 ;  /* 0x0000002424227228 */ /* 0x000fc40000000000 */
[----:B------:R-:W-:Y:S01]  /*38d0*/  ISETP.NE.U32.AND P0, PT, R30, 0x1, PT ;  /* 0x000000011e00780c */ /* 0x000fe20003f05070 */
[----:B------:R-:W-:-:S03]  /*38e0*/  IMAD.MOV.U32 R30, RZ, RZ, 0x20fd8164 ;  /* 0x20fd8164ff1e7424 */ /* 0x000fc600078e00ff */
[----:B------:R-:W-:Y:S02]  /*38f0*/  FSEL R31, -R31, 0.11223486810922622681, !P0 ;  /* 0x3de5db651f1f7808 */ /* 0x000fe40004000100 */
[----:B------:R-:W-:-:S06]  /*3900*/  FSEL R30, R30, -8.06006814911005101289e+34, !P0 ;  /* 0xf9785eba1e1e7808 */ /* 0x000fcc0004000000 */
[C---:B--2---:R-:W-:Y:S01]  /*3910*/  DFMA R12, R34.reuse, R30, R12 ;  /* 0x0000001e220c722b */ /* 0x044fe2000000000c */
[----:B------:R-:W2:Y:S07]  /*3920*/  LDG.E.64 R30, desc[UR6][R8.64+0x8] ;  /* 0x00000806081e7981 */ /* 0x000eae000c1e1b00 */
[----:B------:R-:W-:-:S08]  /*3930*/  DFMA R12, R34, R12, R14 ;  /* 0x0000000c220c722b */ /* 0x000fd0000000000e */
[----:B---3--:R-:W-:-:S08]  /*3940*/  DFMA R12, R34, R12, R16 ;  /* 0x0000000c220c722b */ /* 0x008fd00000000010 */
        /* <DEDUP_REMOVED lines=10> */
[----:B------:R-:W-:-:S06]  /*39f0*/  FSEL R13, R15, R13, !P0 ;  /* 0x0000000d0f0d7208 */ /* 0x000fcc0004000000 */
[----:B------:R-:W-:-:S08]  /*3a00*/  DMUL R12, R24, R12 ;  /* 0x0000000c180c7228 */ /* 0x000fd00000000000 */
[----:B0----5:R-:W-:-:S08]  /*3a10*/  DFMA R12, R12, UR10, R28 ;  /* 0x0000000a0c0c7c2b */ /* 0x021fd0000800001c */
[----:B------:R-:W-:-:S07]  /*3a20*/  DADD R26, R26, R12 ;  /* 0x000000001a1a7229 */ /* 0x000fce000000000c */
[----:B------:R0:W-:Y:S04]  /*3a30*/  STG.E.64 desc[UR6][R8.64], R26 ;  /* 0x0000001a08007986 */ /* 0x0001e8000c101b06 */
[----:B------:R-:W5:Y:S01]  /*3a40*/  LDG.E.64 R32, desc[UR6][R32.64+0x8] ;  /* 0x0000080620207981 */ /* 0x000f62000c1e1b00 */
[----:B--2---:R-:W-:-:S08]  /*3a50*/  DADD R12, -R30, R10 ;  /* 0x000000001e0c7229 */ /* 0x004fd0000000010a */
[----:B------:R-:W-:-:S14]  /*3a60*/  DSETP.NEU.AND P0, PT, |R12|, +INF , PT ;  /* 0x7ff000000c00742a */ /* 0x000fdc0003f0d200 */
[----:B0-----:R-:W-:Y:S05]  /*3a70*/  @!P0 BRA `(.L_x_40) ;  /* 0x0000000000648947 */ /* 0x001fea0003800000 */
        /* <DEDUP_REMOVED lines=19> */
[----:B-----5:R-:W-:Y:S05]  /*3bb0*/  CALL.REL.NOINC `($_Z13simulation_cuidPdS_idiS_S_S_S_S_S_S_i$__internal_trig_reduction_slowpathd) ;  /* 0x0000001c00fc7944 */ /* 0x020fea0003c00000 */
[----:B------:R-:W-:Y:S05]  /*3bc0*/  BSYNC.RECONVERGENT B0 ;  /* 0x0000000000007941 */ /* 0x000fea0003800200 */
.L_x_42:
[----:B------:R-:W-:Y:S02]  /*3bd0*/  IMAD.MOV.U32 R7, RZ, RZ, R15 ;  /* 0x000000ffff077224 */ /* 0x000fe400078e000f */
[----:B------:R-:W-:Y:S02]  /*3be0*/  IMAD.MOV.U32 R34, RZ, RZ, R12 ;  /* 0x000000ffff227224 */ /* 0x000fe400078e000c */
[----:B------:R-:W-:Y:S01]  /*3bf0*/  IMAD.MOV.U32 R35, RZ, RZ, R13 ;  /* 0x000000ffff237224 */ /* 0x000fe200078e000d */
[----:B------:R-:W-:Y:S06]  /*3c00*/  BRA `(.L_x_41) ;  /* 0x0000000000087947 */ /* 0x000fec0003800000 */
.L_x_40:
[----:B------:R-:W-:Y:S01]  /*3c10*/  DMUL R34, RZ, R12 ;  /* 0x0000000cff227228 */ /* 0x000fe20000000000 */
[----:B------:R-:W-:-:S10]  /*3c20*/  IMAD.MOV.U32 R7, RZ, RZ, RZ ;  /* 0x000000ffff077224 */ /* 0x000fd400078e00ff */
.L_x_41:
        /* <DEDUP_REMOVED lines=10> */
[----:B------:R-:W-:Y:S01]  /*3cd0*/  VIADD R5, R5, 0x2 ;  /* 0x0000000205057836 */ /* 0x000fe20000000000 */
[----:B------:R-:W-:Y:S01]  /*3ce0*/  ISETP.NE.U32.AND P0, PT, R26, 0x1, PT ;  /* 0x000000011a00780c */ /* 0x000fe20003f05070 */
[----:B------:R-:W-:-:S03]  /*3cf0*/  IMAD.MOV.U32 R26, RZ, RZ, 0x20fd8164 ;  /* 0x20fd8164ff1a7424 */ /* 0x000fc600078e00ff */
[----:B------:R-:W-:Y:S02]  /*3d00*/  FSEL R27, -R27, 0.11223486810922622681, !P0 ;  /* 0x3de5db651b1b7808 */ /* 0x000fe40004000100 */
[----:B------:R-:W-:-:S06]  /*3d10*/  FSEL R26, R26, -8.06006814911005101289e+34, !P0 ;  /* 0xf9785eba1a1a7808 */ /* 0x000fcc0004000000 */
[----:B--2---:R-:W-:-:S08]  /*3d20*/  DFMA R12, R28, R26, R12 ;  /* 0x0000001a1c0c722b */ /* 0x004fd0000000000c */
        /* <DEDUP_REMOVED lines=13> */
[----:B------:R-:W-:-:S04]  /*3e00*/  ISETP.NE.AND P0, PT, R5, R6, PT ;  /* 0x000000060500720c */ /* 0x000fc80003f05270 */
[----:B------:R-:W-:-:S08]  /*3e10*/  DMUL R12, R24, R12 ;  /* 0x0000000c180c7228 */ /* 0x000fd00000000000 */
[----:B-----5:R-:W-:-:S08]  /*3e20*/  DFMA R12, R12, UR10, R32 ;  /* 0x0000000a0c0c7c2b */ /* 0x020fd00008000020 */
[----:B------:R-:W-:-:S07]  /*3e30*/  DADD R12, R30, R12 ;  /* 0x000000001e0c7229 */ /* 0x000fce000000000c */
[----:B------:R2:W-:Y:S01]  /*3e40*/  STG.E.64 desc[UR6][R8.64+0x8], R12 ;  /* 0x0000080c08007986 */ /* 0x0005e2000c101b06 */
[----:B------:R-:W-:Y:S05]  /*3e50*/  @P0 BRA `(.L_x_43) ;  /* 0xfffffff400e80947 */ /* 0x000fea000383ffff */
[----:B--2---:R-:W-:Y:S02]  /*3e60*/  IMAD.MOV.U32 R8, RZ, RZ, R6 ;  /* 0x000000ffff087224 */ /* 0x004fe400078e0006 */
[----:B------:R-:W-:-:S07]  /*3e70*/  IMAD.MOV.U32 R9, RZ, RZ, RZ ;  /* 0x000000ffff097224 */ /* 0x000fce00078e00ff */
.L_x_37:
[----:B------:R-:W0:Y:S01]  /*3e80*/  LDCU UR4, c[0x0][0x380] ;  /* 0x00007000ff0477ac */ /* 0x000e220008000800 */
[----:B------:R-:W1:Y:S01]  /*3e90*/  LDCU UR5, c[0x0][0x380] ;  /* 0x00007000ff0577ac */ /* 0x000e620008000800 */
[----:B0-----:R-:W-:-:S04]  /*3ea0*/  ULOP3.LUT UR4, UR4, 0x1, URZ, 0xc0, !UPT ;  /* 0x0000000104047892 */ /* 0x001fc8000f8ec0ff */
[----:B------:R-:W-:Y:S01]  /*3eb0*/  UISETP.NE.U32.AND UP0, UPT, UR4, 0x1, UPT ;  /* 0x000000010400788c */ /* 0x000fe2000bf05070 */
[----:B-1----:R-:W-:-:S08]  /*3ec0*/  IMAD.U32 R5, RZ, RZ, UR5 ;  /* 0x00000005ff057e24 */ /* 0x002fd0000f8e00ff */
[----:B------:R-:W-:Y:S05]  /*3ed0*/  BRA.U UP0, `(.L_x_36) ;  /* 0x0000000900507547 */ /* 0x000fea000b800000 */
[----:B------:R-:W0:Y:S01]  /*3ee0*/  LDCU.128 UR8, c[0x0][0x390] ;  /* 0x00007200ff0877ac */ /* 0x000e220008000c00 */
[C---:B------:R-:W-:Y:S01]  /*3ef0*/  IMAD.SHL.U32 R30, R8.reuse, 0x8, RZ ;  /* 0x00000008081e7824 */ /* 0x040fe200078e00ff */
[----:B------:R-:W-:-:S04]  /*3f00*/  SHF.L.U64.HI R5, R8, 0x3, R9 ;  /* 0x0000000308057819 */ /* 0x000fc80000010209 */
[----:B0-----:R-:W-:-:S04]  /*3f10*/  IADD3 R28, P0, PT, R30, UR10, RZ ;  /* 0x0000000a1e1c7c10 */ /* 0x001fc8000ff1e0ff */
[----:B------:R-:W-:-:S05]  /*3f20*/  IADD3.X R29, PT, PT, R5, UR11, RZ, P0, !PT ;  /* 0x0000000b051d7c10 */ /* 0x000fca00087fe4ff */
[----:B------:R-:W2:Y:S01]  /*3f30*/  LDG.E.64 R26, desc[UR6][R28.64] ;  /* 0x000000061c1a7981 */ /* 0x000ea2000c1e1b00 */
[----:B------:R-:W-:-:S04]  /*3f40*/  IADD3 R30, P0, PT, R30, UR8, RZ ;  /* 0x000000081e1e7c10 */ /* 0x000fc8000ff1e0ff */
[----:B------:R-:W-:-:S06]  /*3f50*/  IADD3.X R31, PT, PT, R5, UR9, RZ, P0, !PT ;  /* 0x00000009051f7c10 */ /* 0x000fcc00087fe4ff */
[----:B------:R-:W5:Y:S01]  /*3f60*/  LDG.E.64 R30, desc[UR6][R30.64] ;  /* 0x000000061e1e7981 */ /* 0x000f62000c1e1b00 */
[----:B--2---:R-:W-:-:S08]  /*3f70*/  DADD R12, -R26, R10 ;  /* 0x000000001a0c7229 */ /* 0x004fd0000000010a */
[----:B------:R-:W-:-:S14]  /*3f80*/  DSETP.NEU.AND P0, PT, |R12|, +INF , PT ;  /* 0x7ff000000c00742a */ /* 0x000fdc0003f0d200 */
[----:B------:R-:W-:Y:S05]  /*3f90*/  @!P0 BRA `(.L_x_44) ;  /* 0x0000000000648947 */ /* 0x000fea0003800000 */
        /* <DEDUP_REMOVED lines=21> */
.L_x_46:
[----:B------:R-:W-:Y:S02]  /*40f0*/  IMAD.MOV.U32 R5, RZ, RZ, R15 ;  /* 0x000000ffff057224 */ /* 0x000fe400078e000f */
[----:B------:R-:W-:Y:S02]  /*4100*/  IMAD.MOV.U32 R20, RZ, RZ, R12 ;  /* 0x000000ffff147224 */ /* 0x000fe400078e000c */
[----:B------:R-:W-:Y:S01]  /*4110*/  IMAD.MOV.U32 R21, RZ, RZ, R13 ;  /* 0x000000ffff157224 */ /* 0x000fe200078e000d */
[----:B------:R-:W-:Y:S06]  /*4120*/  BRA `(.L_x_45) ;  /* 0x0000000000087947 */ /* 0x000fec0003800000 */
.L_x_44:
[----:B------:R-:W-:Y:S01]  /*4130*/  DMUL R20, RZ, R12 ;  /* 0x0000000cff147228 */ /* 0x000fe20000000000 */
[----:B------:R-:W-:-:S10]  /*4140*/  IMAD.MOV.U32 R5, RZ, RZ, RZ ;  /* 0x000000ffff057224 */ /* 0x000fd400078e00ff */
.L_x_45:
[----:B------:R-:W0:Y:S01]  /*4150*/  LDCU.64 UR4, c[0x4][0x8] ;  /* 0x01000100ff0477ac */ /* 0x000e220008000a00 */
[----:B------:R-:W-:-:S05]  /*4160*/  IMAD.SHL.U32 R7, R5, 0x40, RZ ;  /* 0x0000004005077824 */ /* 0x000fca00078e00ff */
[----:B------:R-:W-:-:S04]  /*4170*/  LOP3.LUT R7, R7, 0x40, RZ, 0xc0, !PT ;  /* 0x0000004007077812 */ /* 0x000fc800078ec0ff */
[----:B0-----:R-:W-:-:S05]  /*4180*/  IADD3 R34, P0, PT, R7, UR4, RZ ;  /* 0x0000000407227c10 */ /* 0x001fca000ff1e0ff */
[----:B------:R-:W-:Y:S01]  /*4190*/  IMAD.X R35, RZ, RZ, UR5, P0 ;  /* 0x00000005ff237e24 */ /* 0x000fe200080e06ff */
[----:B------:R-:W-:Y:S01]  /*41a0*/  LOP3.LUT R7, R5, 0x1, RZ, 0xc0, !PT ;  /* 0x0000000105077812 */ /* 0x000fe200078ec0ff */
[----:B------:R-:W-:Y:S01]  /*41b0*/  IMAD.MOV.U32 R32, RZ, RZ, 0x20fd8164 ;  /* 0x20fd8164ff207424 */ /* 0x000fe200078e00ff */
[----:B------:R-:W-:Y:S01]  /*41c0*/  DMUL R22, R20, R20 ;  /* 0x0000001414167228 */ /* 0x000fe20000000000 */
[----:B------:R-:W0:Y:S01]  /*41d0*/  LDCU.64 UR4, c[0x0][0x3a8] ;  /* 0x00007500ff0477ac */ /* 0x000e220008000a00 */
[----:B------:R-:W2:Y:S04]  /*41e0*/  LDG.E.128.CONSTANT R8, desc[UR6][R34.64] ;  /* 0x0000000622087981 */ /* 0x000ea8000c1e9d00 */
[----:B------:R-:W3:Y:S04]  /*41f0*/  LDG.E.128.CONSTANT R12, desc[UR6][R34.64+0x10] ;  /* 0x00001006220c7981 */ /* 0x000ee8000c1e9d00 */
[----:B------:R-:W4:Y:S01]  /*4200*/  LDG.E.128.CONSTANT R16, desc[UR6][R34.64+0x20] ;  /* 0x0000200622107981 */ /* 0x000f22000c1e9d00 */
[----:B------:R-:W-:Y:S01]  /*4210*/  ISETP.NE.U32.AND P0, PT, R7, 0x1, PT ;  /* 0x000000010700780c */ /* 0x000fe20003f05070 */
[----:B------:R-:W-:-:S03]  /*4220*/  IMAD.MOV.U32 R7, RZ, RZ, 0x3da8ff83 ;  /* 0x3da8ff83ff077424 */ /* 0x000fc600078e00ff */
[----:B------:R-:W-:Y:S02]  /*4230*/  FSEL R32, R32, -8.06006814911005101289e+34, !P0 ;  /* 0xf9785eba20207808 */ /* 0x000fe40004000000 */
[----:B------:R-:W-:-:S06]  /*4240*/  FSEL R33, -R7, 0.11223486810922622681, !P0 ;  /* 0x3de5db6507217808 */ /* 0x000fcc0004000100 */
        /* <DEDUP_REMOVED lines=15> */
[----:B0----5:R-:W-:Y:S01]  /*4340*/  DFMA R24, R24, UR4, R30 ;  /* 0x0000000418187c2b */ /* 0x021fe2000800001e */
[----:B------:R-:W0:Y:S07]  /*4350*/  LDCU UR4, c[0x0][0x380] ;  /* 0x00007000ff0477ac */ /* 0x000e2e0008000800 */
[----:B------:R-:W-:-:S07]  /*4360*/  DADD R24, R26, R24 ;  /* 0x000000001a187229 */ /* 0x000fce0000000018 */
[----:B------:R1:W-:Y:S01]  /*4370*/  STG.E.64 desc[UR6][R28.64], R24 ;  /* 0x000000181c007986 */ /* 0x0003e2000c101b06 */
[----:B0-----:R-:W-:Y:S01]  /*4380*/  IMAD.U32 R5, RZ, RZ, UR4 ;  /* 0x00000004ff057e24 */ /* 0x001fe2000f8e00ff */
[----:B------:R-:W-:Y:S06]  /*4390*/  BRA `(.L_x_36) ;  /* 0x0000000400207947 */ /* 0x000fec0003800000 */
.L_x_35:
[----:B------:R-:W0:Y:S08]  /*43a0*/  LDC.64 R24, c[0x0][0x398] ;  /* 0x0000e600ff187b82 */ /* 0x000e300000000a00 */
[----:B------:R-:W1:Y:S01]  /*43b0*/  LDC.64 R8, c[0x0][0x390] ;  /* 0x0000e400ff087b82 */ /* 0x000e620000000a00 */
[----:B0-----:R-:W-:-:S05]  /*43c0*/  IMAD.WIDE R24, R5, 0x8, R24 ;  /* 0x0000000805187825 */ /* 0x001fca00078e0218 */
[----:B------:R-:W2:Y:S01]  /*43d0*/  LDG.E.64 R26, desc[UR6][R24.64] ;  /* 0x00000006181a7981 */ /* 0x000ea2000c1e1b00 */
[----:B-1----:R-:W-:-:S03]  /*43e0*/  IMAD.WIDE R28, R5, 0x8, R8 ;  /* 0x00000008051c7825 */ /* 0x002fc600078e0208 */
[----:B------:R-:W2:Y:S04]  /*43f0*/  LDS.128 R8, [UR4+0x10] ;  /* 0x00001004ff087984 */ /* 0x000ea80008000c00 */
[----:B------:R-:W5:Y:S01]  /*4400*/  LDG.E.64 R28, desc[UR6][R28.64] ;  /* 0x000000061c1c7981 */ /* 0x000f62000c1e1b00 */
[----:B------:R-:W-:Y:S01]  /*4410*/  BSSY.RECONVERGENT B0, `(.L_x_47) ;  /* 0x000001c000007945 */ /* 0x000fe20003800200 */
[----:B--2---:R-:W-:-:S08]  /*4420*/  DADD R22, -R26, R10 ;  /* 0x000000001a167229 */ /* 0x004fd0000000010a */
[----:B------:R-:W-:-:S14]  /*4430*/  DSETP.NEU.AND P0, PT, |R22|, +INF , PT ;  /* 0x7ff000001600742a */ /* 0x000fdc0003f0d200 */
[----:B------:R-:W-:Y:S01]  /*4440*/  @!P0 DMUL R32, RZ, R22 ;  /* 0x00000016ff208228 */ /* 0x000fe20000000000 */
[----:B------:R-:W-:Y:S01]  /*4450*/  @!P0 IMAD.MOV.U32 R7, RZ, RZ, RZ ;  /* 0x000000ffff078224 */ /* 0x000fe200078e00ff */
        /* <DEDUP_REMOVED lines=19> */
[----:B-----5:R-:W-:Y:S05]  /*4590*/  CALL.REL.NOINC `($_Z13simulation_cuidPdS_idiS_S_S_S_S_S_S_i$__internal_trig_reduction_slowpathd) ;  /* 0x0000001400847944 */ /* 0x020fea0003c00000 */
[----:B------:R-:W-:Y:S02]  /*45a0*/  IMAD.MOV.U32 R7, RZ, RZ, R15 ;  /* 0x000000ffff077224 */ /* 0x000fe400078e000f */
[----:B------:R-:W-:Y:S02]  /*45b0*/  IMAD.MOV.U32 R32, RZ, RZ, R12 ;  /* 0x000000ffff207224 */ /* 0x000fe400078e000c */
[----:B------:R-:W-:-:S07]  /*45c0*/  IMAD.MOV.U32 R33, RZ, RZ, R13 ;  /* 0x000000ffff217224 */ /* 0x000fce00078e000d */
.L_x_48:
[----:B------:R-:W-:Y:S05]  /*45d0*/  BSYNC.RECONVERGENT B0 ;  /* 0x0000000000007941 */ /* 0x000fea0003800200 */
.L_x_47:
[----:B------:R-:W0:Y:S01]  /*45e0*/  LDCU.64 UR4, c[0x4][0x8] ;  /* 0x01000100ff0477ac */ /* 0x000e220008000a00 */
[----:B------:R-:W-:Y:S02]  /*45f0*/  IMAD.SHL.U32 R10, R7, 0x40, RZ ;  /* 0x00000040070a7824 */ /* 0x000fe400078e00ff */
[----:B------:R-:W-:Y:S01]  /*4600*/  IMAD.MOV.U32 R11, RZ, RZ, 0x3da8ff83 ;  /* 0x3da8ff83ff0b7424 */ /* 0x000fe200078e00ff */
[----:B------:R-:W-:Y:S01]  /*4610*/  DMUL R30, R32, R32 ;  /* 0x00000020201e7228 */ /* 0x000fe20000000000 */
[----:B------:R-:W1:Y:S01]  /*4620*/  LDCU.64 UR8, c[0x0][0x3a8] ;  /* 0x00007500ff0877ac */ /* 0x000e620008000a00 */
[----:B------:R-:W-:-:S04]  /*4630*/  LOP3.LUT R10, R10, 0x40, RZ, 0xc0, !PT ;  /* 0x000000400a0a7812 */ /* 0x000fc800078ec0ff */
[----:B0-----:R-:W-:-:S05]  /*4640*/  IADD3 R34, P0, PT, R10, UR4, RZ ;  /* 0x000000040a227c10 */ /* 0x001fca000ff1e0ff */
[----:B------:R-:W-:Y:S01]  /*4650*/  IMAD.X R35, RZ, RZ, UR5, P0 ;  /* 0x00000005ff237e24 */ /* 0x000fe200080e06ff */
[----:B------:R-:W-:Y:S01]  /*4660*/  LOP3.LUT R10, R7, 0x1, RZ, 0xc0, !PT ;  /* 0x00000001070a7812 */ /* 0x000fe200078ec0ff */
[----:B------:R-:W0:Y:S03]  /*4670*/  LDCU.64 UR4, c[0x0][0x388] ;  /* 0x00007100ff0477ac */ /* 0x000e260008000a00 */
[----:B------:R-:W2:Y:S04]  /*4680*/  LDG.E.128.CONSTANT R12, desc[UR6][R34.64] ;  /* 0x00000006220c7981 */ /* 0x000ea8000c1e9d00 */
[----:B------:R-:W3:Y:S04]  /*4690*/  LDG.E.128.CONSTANT R16, desc[UR6][R34.64+0x10] ;  /* 0x0000100622107981 */ /* 0x000ee8000c1e9d00 */
[----:B------:R-:W4:Y:S01]  /*46a0*/  LDG.E.128.CONSTANT R20, desc[UR6][R34.64+0x20] ;  /* 0x0000200622147981 */ /* 0x000f22000c1e9d00 */
[----:B------:R-:W-:Y:S01]  /*46b0*/  ISETP.NE.U32.AND P0, PT, R10, 0x1, PT ;  /* 0x000000010a00780c */ /* 0x000fe20003f05070 */
[----:B------:R-:W-:-:S03]  /*46c0*/  IMAD.MOV.U32 R10, RZ, RZ, 0x20fd8164 ;  /* 0x20fd8164ff0a7424 */ /* 0x000fc600078e00ff */
[----:B------:R-:W-:Y:S02]  /*46d0*/  FSEL R11, -R11, 0.11223486810922622681, !P0 ;  /* 0x3de5db650b0b7808 */ /* 0x000fe40004000100 */
[----:B------:R-:W-:Y:S01]  /*46e0*/  FSEL R10, R10, -8.06006814911005101289e+34, !P0 ;  /* 0xf9785eba0a0a7808 */ /* 0x000fe20004000000 */
[----:B0-----:R-:W-:-:S05]  /*46f0*/  DMUL R8, R8, UR4 ;  /* 0x0000000408087c28 */ /* 0x001fca0008000000 */
        /* <DEDUP_REMOVED lines=15> */
[----:B-1---5:R-:W-:-:S08]  /*47f0*/  DFMA R8, R8, UR8, R28 ;  /* 0x0000000808087c2b */ /* 0x022fd0000800001c */
[----:B------:R-:W-:-:S07]  /*4800*/  DADD R8, R26, R8 ;  /* 0x000000001a087229 */ /* 0x000fce0000000008 */
[----:B------:R0:W-:Y:S04]  /*4810*/  STG.E.64 desc[UR6][R24.64], R8 ;  /* 0x0000000818007986 */ /* 0x0001e8000c101b06 */
.L_x_36:
[----:B------:R-:W2:Y:S01]  /*4820*/  LDCU UR4, c[0x0][0x3a0] ;  /* 0x00007400ff0477ac */ /* 0x000ea20008000800 */
[----:B------:R-:W-:Y:S01]  /*4830*/  VIADD R0, R0, 0x1 ;  /* 0x0000000100007836 */ /* 0x000fe20000000000 */
[----:B------:R-:W-:Y:S04]  /*4840*/  BAR.SYNC.DEFER_BLOCKING 0x0 ;  /* 0x0000000000007b1d */ /* 0x000fe80000010000 */
[----:B--2---:R-:W-:-:S13]  /*4850*/  ISETP.NE.AND P0, PT, R0, UR4, PT ;  /* 0x0000000400007c0c */ /* 0x004fda000bf05270 */
[----:B------:R-:W-:Y:S05]  /*4860*/  @P0 BRA `(.L_x_49) ;  /* 0xffffffc0005c0947 */ /* 0x000fea000383ffff */
[----:B------:R-:W-:Y:S05]  /*4870*/  EXIT ;  /* 0x000000000000794d */ /* 0x000fea0003800000 */
        .weak           $__internal_0_$__cuda_sm20_div_rn_f64_full
        .type           $__internal_0_$__cuda_sm20_div_rn_f64_full,@function
        .size           $__internal_0_$__cuda_sm20_div_rn_f64_full,($__internal_1_$__cuda_sm20_dsqrt_rn_f64_mediumpath_v1 - $__internal_0_$__cuda_sm20_div_rn_f64_full)
$__internal_0_$__cuda_sm20_div_rn_f64_full:
[C---:B------:R-:W-:Y:S01]  /*4880*/  FSETP.GEU.AND P0, PT, |R15|.reuse, 1.469367938527859385e-39, PT ;  /* 0x001000000f00780b */ /* 0x040fe20003f0e200 */
[----:B------:R-:W-:Y:S01]  /*4890*/  IMAD.MOV.U32 R22, RZ, RZ, 0x1 ;  /* 0x00000001ff167424 */ /* 0x000fe200078e00ff */
[C---:B------:R-:W-:Y:S01]  /*48a0*/  LOP3.LUT R12, R15.reuse, 0x800fffff, RZ, 0xc0, !PT ;  /* 0x800fffff0f0c7812 */ /* 0x040fe200078ec0ff */
[----:B------:R-:W-:Y:S01]  /*48b0*/  IMAD.MOV.U32 R9, RZ, RZ, 0x1ca00000 ;  /* 0x1ca00000ff097424 */ /* 0x000fe200078e00ff */
[----:B------:R-:W-:Y:S02]  /*48c0*/  LOP3.LUT R31, R15, 0x7ff00000, RZ, 0xc0, !PT ;  /* 0x7ff000000f1f7812 */ /* 0x000fe400078ec0ff */
[----:B------:R-:W-:Y:S01]  /*48d0*/  LOP3.LUT R13, R12, 0x3ff00000, RZ, 0xfc, !PT ;  /* 0x3ff000000c0d7812 */ /* 0x000fe200078efcff */
[----:B------:R-:W-:-:S06]  /*48e0*/  IMAD.MOV.U32 R12, RZ, RZ, R14 ;  /* 0x000000ffff0c7224 */ /* 0x000fcc00078e000e */
[----:B------:R-:W-:-:S06]  /*48f0*/  @!P0 DMUL R12, R14, 8.98846567431157953865e+307 ;  /* 0x7fe000000e0c8828 */ /* 0x000fcc0000000000 */
[----:B------:R-:W0:Y:S02]  /*4900*/  MUFU.RCP64H R23, R13 ;  /* 0x0000000d00177308 */ /* 0x000e240000001800 */
[----:B0-----:R-:W-:-:S08]  /*4910*/  DFMA R16, R22, -R12, 1 ;  /* 0x3ff000001610742b */ /* 0x001fd0000000080c */
[----:B------:R-:W-:-:S08]  /*4920*/  DFMA R16, R16, R16, R16 ;  /* 0x000000101010722b */ /* 0x000fd00000000010 */
[----:B------:R-:W-:Y:S01]  /*4930*/  DFMA R22, R22, R16, R22 ;  /* 0x000000101616722b */ /* 0x000fe20000000016 */
[----:B------:R-:W-:Y:S02]  /*4940*/  IMAD.MOV.U32 R17, RZ, RZ, R19 ;  /* 0x000000ffff117224 */ /* 0x000fe400078e0013 */
[----:B------:R-:W-:-:S03]  /*4950*/  IMAD.MOV.U32 R16, RZ, RZ, R18 ;  /* 0x000000ffff107224 */ /* 0x000fc600078e0012 */
[----:B------:R-:W-:Y:S02]  /*4960*/  LOP3.LUT R7, R17, 0x7ff00000, RZ, 0xc0, !PT ;  /* 0x7ff0000011077812 */ /* 0x000fe400078ec0ff */
[----:B------:R-:W-:Y:S01]  /*4970*/  DFMA R20, R22, -R12, 1 ;  /* 0x3ff000001614742b */ /* 0x000fe2000000080c */
[----:B------:R-:W-:Y:S01]  /*4980*/  IMAD.MOV.U32 R18, RZ, RZ, R16 ;  /* 0x000000ffff127224 */ /* 0x000fe200078e0010 */
[----:B------:R-:W-:Y:S01]  /*4990*/  ISETP.GE.U32.AND P2, PT, R7, R31, PT ;  /* 0x0000001f0700720c */ /* 0x000fe20003f46070 */
[----:B------:R-:W-:-:S03]  /*49a0*/  IMAD.MOV.U32 R30, RZ, RZ, R7 ;  /* 0x000000ffff1e7224 */ /* 0x000fc600078e0007 */
[----:B------:R-:W-:Y:S02]  /*49b0*/  SEL R19, R9, 0x63400000, !P2 ;  /* 0x6340000009137807 */ /* 0x000fe40005000000 */
[----:B------:R-:W-:Y:S01]  /*49c0*/  DFMA R20, R22, R20, R22 ;  /* 0x000000141614722b */ /* 0x000fe20000000016 */
[----:B------:R-:W-:Y:S02]  /*49d0*/  FSETP.GEU.AND P2, PT, |R17|, 1.469367938527859385e-39, PT ;  /* 0x001000001100780b */ /* 0x000fe40003f4e200 */
[----:B------:R-:W-:-:S11]  /*49e0*/  LOP3.LUT R19, R19, 0x800fffff, R17, 0xf8, !PT ;  /* 0x800fffff13137812 */ /* 0x000fd600078ef811 */
[----:B------:R-:W-:Y:S05]  /*49f0*/  @P2 BRA `(.L_x_50) ;  /* 0x0000000000202947 */ /* 0x000fea0003800000 */
[----:B------:R-:W-:-:S04]  /*4a00*/  LOP3.LUT R22, R15, 0x7ff00000, RZ, 0xc0, !PT ;  /* 0x7ff000000f167812 */ /* 0x000fc800078ec0ff */
[----:B------:R-:W-:Y:S01]  /*4a10*/  ISETP.GE.U32.AND P2, PT, R7, R22, PT ;  /* 0x000000160700720c */ /* 0x000fe20003f46070 */
[----:B------:R-:W-:-:S03]  /*4a20*/  IMAD.MOV.U32 R22, RZ, RZ, RZ ;  /* 0x000000ffff167224 */ /* 0x000fc600078e00ff */
[----:B------:R-:W-:-:S04]  /*4a30*/  SEL R23, R9, 0x63400000, !P2 ;  /* 0x6340000009177807 */ /* 0x000fc80005000000 */
[----:B------:R-:W-:-:S04]  /*4a40*/  LOP3.LUT R23, R23, 0x80000000, R17, 0xf8, !PT ;  /* 0x8000000017177812 */ /* 0x000fc800078ef811 */
[----:B------:R-:W-:-:S06]  /*4a50*/  LOP3.LUT R23, R23, 0x100000, RZ, 0xfc, !PT ;  /* 0x0010000017177812 */ /* 0x000fcc00078efcff */
[----:B------:R-:W-:-:S10]  /*4a60*/  DFMA R18, R18, 2, -R22 ;  /* 0x400000001212782b */ /* 0x000fd40000000816 */
[----:B------:R-:W-:-:S07]  /*4a70*/  LOP3.LUT R30, R19, 0x7ff00000, RZ, 0xc0, !PT ;  /* 0x7ff00000131e7812 */ /* 0x000fce00078ec0ff */
.L_x_50:
[----:B------:R-:W-:Y:S01]  /*4a80*/  VIADD R32, R30, 0xffffffff ;  /* 0xffffffff1e207836 */ /* 0x000fe20000000000 */
[----:B------:R-:W-:Y:S01]  /*4a90*/  @!P0 LOP3.LUT R31, R13, 0x7ff00000, RZ, 0xc0, !PT ;  /* 0x7ff000000d1f8812 */ /* 0x000fe200078ec0ff */
[----:B------:R-:W-:-:S03]  /*4aa0*/  DMUL R22, R20, R18 ;  /* 0x0000001214167228 */ /* 0x000fc60000000000 */
[----:B------:R-:W-:Y:S01]  /*4ab0*/  ISETP.GT.U32.AND P0, PT, R32, 0x7feffffe, PT ;  /* 0x7feffffe2000780c */ /* 0x000fe20003f04070 */
[----:B------:R-:W-:-:S04]  /*4ac0*/  VIADD R32, R31, 0xffffffff ;  /* 0xffffffff1f207836 */ /* 0x000fc80000000000 */
[----:B------:R-:W-:Y:S01]  /*4ad0*/  DFMA R24, R22, -R12, R18 ;  /* 0x8000000c1618722b */ /* 0x000fe20000000012 */
[----:B------:R-:W-:-:S07]  /*4ae0*/  ISETP.GT.U32.OR P0, PT, R32, 0x7feffffe, P0 ;  /* 0x7feffffe2000780c */ /* 0x000fce0000704470 */
[----:B------:R-:W-:-:S06]  /*4af0*/  DFMA R24, R20, R24, R22 ;  /* 0x000000181418722b */ /* 0x000fcc0000000016 */
[----:B------:R-:W-:Y:S05]  /*4b00*/  @P0 BRA `(.L_x_51) ;  /* 0x00000000006c0947 */ /* 0x000fea0003800000 */
[----:B------:R-:W-:-:S04]  /*4b10*/  LOP3.LUT R20, R15, 0x7ff00000, RZ, 0xc0, !PT ;  /* 0x7ff000000f147812 */ /* 0x000fc800078ec0ff */
[CC--:B------:R-:W-:Y:S02]  /*4b20*/  VIADDMNMX R16, R7.reuse, -R20.reuse, 0xb9600000, !PT ;  /* 0xb960000007107446 */ /* 0x0c0fe40007800914 */
[----:B------:R-:W-:Y:S02]  /*4b30*/  ISETP.GE.U32.AND P0, PT, R7, R20, PT ;  /* 0x000000140700720c */ /* 0x000fe40003f06070 */
[----:B------:R-:W-:Y:S02]  /*4b40*/  VIMNMX R7, PT, PT, R16, 0x46a00000, PT ;  /* 0x46a0000010077848 */ /* 0x000fe40003fe0100 */
[----:B------:R-:W-:-:S05]  /*4b50*/  SEL R16, R9, 0x63400000, !P0 ;  /* 0x6340000009107807 */ /* 0x000fca0004000000 */
[----:B------:R-:W-:Y:S02]  /*4b60*/  IMAD.IADD R7, R7, 0x1, -R16 ;  /* 0x0000000107077824 */ /* 0x000fe400078e0a10 */
[----:B------:R-:W-:Y:S02]  /*4b70*/  IMAD.MOV.U32 R16, RZ, RZ, RZ ;  /* 0x000000ffff107224 */ /* 0x000fe400078e00ff */
[----:B------:R-:W-:-:S06]  /*4b80*/  VIADD R17, R7, 0x7fe00000 ;  /* 0x7fe0000007117836 */ /* 0x000fcc0000000000 */
[----:B------:R-:W-:-:S10]  /*4b90*/  DMUL R20, R24, R16 ;  /* 0x0000001018147228 */ /* 0x000fd40000000000 */
[----:B------:R-:W-:-:S13]  /*4ba0*/  FSETP.GTU.AND P0, PT, |R21|, 1.469367938527859385e-39, PT ;  /* 0x001000001500780b */ /* 0x000fda0003f0c200 */
[----:B------:R-:W-:Y:S05]  /*4bb0*/  @P0 BRA `(.L_x_52) ;  /* 0x0000000000940947 */ /* 0x000fea0003800000 */
[----:B------:R-:W-:Y:S01]  /*4bc0*/  DFMA R12, R24, -R12, R18 ;  /* 0x8000000c180c722b */ /* 0x000fe20000000012 */
[----:B------:R-:W-:-:S09]  /*4bd0*/  IMAD.MOV.U32 R16, RZ, RZ, RZ ;  /* 0x000000ffff107224 */ /* 0x000fd200078e00ff */
[C---:B------:R-:W-:Y:S02]  /*4be0*/  FSETP.NEU.AND P0, PT, R13.reuse, RZ, PT ;  /* 0x000000ff0d00720b */ /* 0x040fe40003f0d000 */
[----:B------:R-:W-:-:S04]  /*4bf0*/  LOP3.LUT R15, R13, 0x80000000, R15, 0x48, !PT ;  /* 0x800000000d0f7812 */ /* 0x000fc800078e480f */
[----:B------:R-:W-:-:S07]  /*4c00*/  LOP3.LUT R17, R15, R17, RZ, 0xfc, !PT ;  /* 0x000000110f117212 */ /* 0x000fce00078efcff */
[----:B------:R-:W-:Y:S05]  /*4c10*/  @!P0 BRA `(.L_x_52) ;  /* 0x00000000007c8947 */ /* 0x000fea0003800000 */
[----:B------:R-:W-:Y:S01]  /*4c20*/  IMAD.MOV R13, RZ, RZ, -R7 ;  /* 0x000000ffff0d7224 */ /* 0x000fe200078e0a07 */
[----:B------:R-:W-:Y:S01]  /*4c30*/  DMUL.RP R16, R24, R16 ;  /* 0x0000001018107228 */ /* 0x000fe20000008000 */
[----:B------:R-:W-:Y:S01]  /*4c40*/  IMAD.MOV.U32 R12, RZ, RZ, RZ ;  /* 0x000000ffff0c7224 */ /* 0x000fe200078e00ff */
[----:B------:R-:W-:-:S05]  /*4c50*/  IADD3 R7, PT, PT, -R7, -0x43300000, RZ ;  /* 0xbcd0000007077810 */ /* 0x000fca0007ffe1ff */
[----:B------:R-:W-:-:S03]  /*4c60*/  DFMA R12, R20, -R12, R24 ;  /* 0x8000000c140c722b */ /* 0x000fc60000000018 */
[----:B------:R-:W-:-:S07]  /*4c70*/  LOP3.LUT R15, R17, R15, RZ, 0x3c, !PT ;  /* 0x0000000f110f7212 */ /* 0x000fce00078e3cff */
[----:B------:R-:W-:-:S04]  /*4c80*/  FSETP.NEU.AND P0, PT, |R13|, R7, PT ;  /* 0x000000070d00720b */ /* 0x000fc80003f0d200 */
[----:B------:R-:W-:Y:S02]  /*4c90*/  FSEL R20, R16, R20, !P0 ;  /* 0x0000001410147208 */ /* 0x000fe40004000000 */
[----:B------:R-:W-:Y:S01]  /*4ca0*/  FSEL R21, R15, R21, !P0 ;  /* 0x000000150f157208 */ /* 0x000fe20004000000 */
[----:B------:R-:W-:Y:S06]  /*4cb0*/  BRA `(.L_x_52) ;  /* 0x0000000000547947 */ /* 0x000fec0003800000 */
.L_x_51:
[----:B------:R-:W-:-:S14]  /*4cc0*/  DSETP.NAN.AND P0, PT, R16, R16, PT ;  /* 0x000000101000722a */ /* 0x000fdc0003f08000 */
[----:B------:R-:W-:Y:S05]  /*4cd0*/  @P0 BRA `(.L_x_53) ;  /* 0x0000000000440947 */ /* 0x000fea0003800000 */
[----:B------:R-:W-:-:S14]  /*4ce0*/  DSETP.NAN.AND P0, PT, R14, R14, PT ;  /* 0x0000000e0e00722a */ /* 0x000fdc0003f08000 */
[----:B------:R-:W-:Y:S05]  /*4cf0*/  @P0 BRA `(.L_x_54) ;  /* 0x0000000000300947 */ /* 0x000fea0003800000 */
[----:B------:R-:W-:Y:S01]  /*4d00*/  ISETP.NE.AND P0, PT, R30, R31, PT ;  /* 0x0000001f1e00720c */ /* 0x000fe20003f05270 */
[----:B------:R-:W-:Y:S02]  /*4d10*/  IMAD.MOV.U32 R20, RZ, RZ, 0x0 ;  /* 0x00000000ff147424 */ /* 0x000fe400078e00ff */
[----:B------:R-:W-:-:S10]  /*4d20*/  IMAD.MOV.U32 R21, RZ, RZ, -0x80000 ;  /* 0xfff80000ff157424 */ /* 0x000fd400078e00ff */
[----:B------:R-:W-:Y:S05]  /*4d30*/  @!P0 BRA `(.L_x_52) ;  /* 0x0000000000348947 */ /* 0x000fea0003800000 */
[----:B------:R-:W-:Y:S02]  /*4d40*/  ISETP.NE.AND P0, PT, R30, 0x7ff00000, PT ;  /* 0x7ff000001e00780c */ /* 0x000fe40003f05270 */
[----:B------:R-:W-:Y:S02]  /*4d50*/  LOP3.LUT R21, R17, 0x80000000, R15, 0x48, !PT ;  /* 0x8000000011157812 */ /* 0x000fe400078e480f */
[----:B------:R-:W-:-:S13]  /*4d60*/  ISETP.EQ.OR P0, PT, R31, RZ, !P0 ;  /* 0x000000ff1f00720c */ /* 0x000fda0004702670 */
[----:B------:R-:W-:Y:S01]  /*4d70*/  @P0 LOP3.LUT R7, R21, 0x7ff00000, RZ, 0xfc, !PT ;  /* 0x7ff0000015070812 */ /* 0x000fe200078efcff */
[----:B------:R-:W-:Y:S02]  /*4d80*/  @!P0 IMAD.MOV.U32 R20, RZ, RZ, RZ ;  /* 0x000000ffff148224 */ /* 0x000fe400078e00ff */
[----:B------:R-:W-:Y:S02]  /*4d90*/  @P0 IMAD.MOV.U32 R20, RZ, RZ, RZ ;  /* 0x000000ffff140224 */ /* 0x000fe400078e00ff */
[----:B------:R-:W-:Y:S01]  /*4da0*/  @P0 IMAD.MOV.U32 R21, RZ, RZ, R7 ;  /* 0x000000ffff150224 */ /* 0x000fe200078e0007 */
[----:B------:R-:W-:Y:S06]  /*4db0*/  BRA `(.L_x_52) ;  /* 0x0000000000147947 */ /* 0x000fec0003800000 */
.L_x_54:
[----:B------:R-:W-:Y:S01]  /*4dc0*/  LOP3.LUT R21, R15, 0x80000, RZ, 0xfc, !PT ;  /* 0x000800000f157812 */ /* 0x000fe200078efcff */
[----:B------:R-:W-:Y:S01]  /*4dd0*/  IMAD.MOV.U32 R20, RZ, RZ, R14 ;  /* 0x000000ffff147224 */ /* 0x000fe200078e000e */
[----:B------:R-:W-:Y:S06]  /*4de0*/  BRA `(.L_x_52) ;  /* 0x0000000000087947 */ /* 0x000fec0003800000 */
.L_x_53:
[----:B------:R-:W-:Y:S01]  /*4df0*/  LOP3.LUT R21, R17, 0x80000, RZ, 0xfc, !PT ;  /* 0x0008000011157812 */ /* 0x000fe200078efcff */
[----:B------:R-:W-:-:S07]  /*4e00*/  IMAD.MOV.U32 R20, RZ, RZ, R16 ;  /* 0x000000ffff147224 */ /* 0x000fce00078e0010 */
.L_x_52:
[----:B------:R-:W-:Y:S02]  /*4e10*/  IMAD.MOV.U32 R9, RZ, RZ, 0x0 ;  /* 0x00000000ff097424 */ /* 0x000fe400078e00ff */
[----:B------:R-:W-:Y:S02]  /*4e20*/  IMAD.MOV.U32 R12, RZ, RZ, R20 ;  /* 0x000000ffff0c7224 */ /* 0x000fe400078e0014 */
[----:B------:R-:W-:Y:S01]  /*4e30*/  IMAD.MOV.U32 R13, RZ, RZ, R21 ;  /* 0x000000ffff0d7224 */ /* 0x000fe200078e0015 */
[----:B------:R-:W-:Y:S06]  /*4e40*/  RET.REL.NODEC R8 `(_Z13simulation_cuidPdS_idiS_S_S_S_S_S_S_i) ;  /* 0xffffffb0086c7950 */ /* 0x000fec0003c3ffff */
        .weak           $__internal_1_$__cuda_sm20_dsqrt_rn_f64_mediumpath_v1
        .type           $__internal_1_$__cuda_sm20_dsqrt_rn_f64_mediumpath_v1,@function
        .size           $__internal_1_$__cuda_sm20_dsqrt_rn_f64_mediumpath_v1,($_Z13simulation_cuidPdS_idiS_S_S_S_S_S_S_i$__internal_accurate_pow - $__internal_1_$__cuda_sm20_dsqrt_rn_f64_mediumpath_v1)
$__internal_1_$__cuda_sm20_dsqrt_rn_f64_mediumpath_v1:
[----:B------:R-:W-:Y:S01]  /*4e50*/  ISETP.GE.U32.AND P0, PT, R10, -0x3400000, PT ;  /* 0xfcc000000a00780c */ /* 0x000fe20003f06070 */
[----:B------:R-:W-:Y:S02]  /*4e60*/  IMAD.MOV.U32 R16, RZ, RZ, R18 ;  /* 0x000000ffff107224 */ /* 0x000fe400078e0012 */
[----:B------:R-:W-:Y:S02]  /*4e70*/  IMAD.MOV.U32 R12, RZ, RZ, R32 ;  /* 0x000000ffff0c7224 */ /* 0x000fe400078e0020 */
[----:B------:R-:W-:Y:S02]  /*4e80*/  IMAD.MOV.U32 R13, RZ, RZ, R33 ;  /* 0x000000ffff0d7224 */ /* 0x000fe400078e0021 */
[----:B------:R-:W-:Y:S02]  /*4e90*/  IMAD.MOV.U32 R10, RZ, RZ, R20 ;  /* 0x000000ffff0a7224 */ /* 0x000fe400078e0014 */
[----:B------:R-:W-:-:S04]  /*4ea0*/  IMAD.MOV.U32 R11, RZ, RZ, R21 ;  /* 0x000000ffff0b7224 */ /* 0x000fc800078e0015 */
[----:B------:R-:W-:Y:S05]  /*4eb0*/  @!P0 BRA `(.L_x_55) ;  /* 0x0000000000208947 */ /* 0x000fea0003800000 */
[----:B------:R-:W-:-:S10]  /*4ec0*/  DFMA.RM R10, R10, R16, R14 ;  /* 0x000000100a0a722b */ /* 0x000fd4000000400e */
[----:B------:R-:W-:-:S05]  /*4ed0*/  IADD3 R14, P0, PT, R10, 0x1, RZ ;  /* 0x000000010a0e7810 */ /* 0x000fca0007f1e0ff */
[----:B------:R-:W-:-:S06]  /*4ee0*/  IMAD.X R15, RZ, RZ, R11, P0 ;  /* 0x000000ffff0f7224 */ /* 0x000fcc00000e060b */
[----:B------:R-:W-:-:S08]  /*4ef0*/  DFMA.RP R12, -R10, R14, R12 ;  /* 0x0000000e0a0c722b */ /* 0x000fd0000000810c */
[----:B------:R-:W-:-:S06]  /*4f00*/  DSETP.GT.AND P0, PT, R12, RZ, PT ;  /* 0x000000ff0c00722a */ /* 0x000fcc0003f04000 */
[----:B------:R-:W-:Y:S02]  /*4f10*/  FSEL R10, R14, R10, P0 ;  /* 0x0000000a0e0a7208 */ /* 0x000fe40000000000 */
[----:B------:R-:W-:Y:S01]  /*4f20*/  FSEL R11, R15, R11, P0 ;  /* 0x0000000b0f0b7208 */ /* 0x000fe20000000000 */
[----:B------:R-:W-:Y:S06]  /*4f30*/  BRA `(.L_x_56) ;  /* 0x0000000000647947 */ /* 0x000fec0003800000 */
.L_x_55:
[----:B------:R-:W-:-:S14]  /*4f40*/  DSETP.NE.AND P0, PT, R12, RZ, PT ;  /* 0x000000ff0c00722a */ /* 0x000fdc0003f05000 */
[----:B------:R-:W-:Y:S05]  /*4f50*/  @!P0 BRA `(.L_x_57) ;  /* 0x0000000000588947 */ /* 0x000fea0003800000 */
[----:B------:R-:W-:-:S13]  /*4f60*/  ISETP.GE.AND P0, PT, R13, RZ, PT ;  /* 0x000000ff0d00720c */ /* 0x000fda0003f06270 */
[----:B------:R-:W-:Y:S02]  /*4f70*/  @!P0 IMAD.MOV.U32 R10, RZ, RZ, 0x0 ;  /* 0x00000000ff0a8424 */ /* 0x000fe400078e00ff */
[----:B------:R-:W-:Y:S01]  /*4f80*/  @!P0 IMAD.MOV.U32 R11, RZ, RZ, -0x80000 ;  /* 0xfff80000ff0b8424 */ /* 0x000fe200078e00ff */
[----:B------:R-:W-:Y:S06]  /*4f90*/  @!P0 BRA `(.L_x_56) ;  /* 0x00000000004c8947 */ /* 0x000fec0003800000 */
[----:B------:R-:W-:-:S13]  /*4fa0*/  ISETP.GT.AND P0, PT, R13, 0x7fefffff, PT ;  /* 0x7fefffff0d00780c */ /* 0x000fda0003f04270 */
[----:B------:R-:W-:Y:S05]  /*4fb0*/  @P0 BRA `(.L_x_57) ;  /* 0x0000000000400947 */ /* 0x000fea0003800000 */
[----:B------:R-:W-:Y:S01]  /*4fc0*/  DMUL R10, R12, 8.11296384146066816958e+31 ;  /* 0x469000000c0a7828 */ /* 0x000fe20000000000 */
[----:B------:R-:W-:Y:S02]  /*4fd0*/  IMAD.MOV.U32 R16, RZ, RZ, 0x0 ;  /* 0x00000000ff107424 */ /* 0x000fe400078e00ff */
[----:B------:R-:W-:Y:S02]  /*4fe0*/  IMAD.MOV.U32 R12, RZ, RZ, RZ ;  /* 0x000000ffff0c7224 */ /* 0x000fe400078e00ff */
[----:B------:R-:W-:Y:S01]  /*4ff0*/  IMAD.MOV.U32 R17, RZ, RZ, 0x3fd80000 ;  /* 0x3fd80000ff117424 */ /* 0x000fe200078e00ff */
[----:B------:R-:W0:Y:S03]  /*5000*/  MUFU.RSQ64H R13, R11 ;  /* 0x0000000b000d7308 */ /* 0x000e260000001c00 */
[----:B0-----:R-:W-:-:S08]  /*5010*/  DMUL R14, R12, R12 ;  /* 0x0000000c0c0e7228 */ /* 0x001fd00000000000 */
[----:B------:R-:W-:-:S08]  /*5020*/  DFMA R14, R10, -R14, 1 ;  /* 0x3ff000000a0e742b */ /* 0x000fd0000000080e */
[----:B------:R-:W-:Y:S02]  /*5030*/  DFMA R16, R14, R16, 0.5 ;  /* 0x3fe000000e10742b */ /* 0x000fe40000000010 */
[----:B------:R-:W-:-:S08]  /*5040*/  DMUL R14, R12, R14 ;  /* 0x0000000e0c0e7228 */ /* 0x000fd00000000000 */
[----:B------:R-:W-:-:S08]  /*5050*/  DFMA R14, R16, R14, R12 ;  /* 0x0000000e100e722b */ /* 0x000fd0000000000c */
[----:B------:R-:W-:Y:S02]  /*5060*/  DMUL R12, R10, R14 ;  /* 0x0000000e0a0c7228 */ /* 0x000fe40000000000 */
[----:B------:R-:W-:-:S06]  /*5070*/  VIADD R15, R15, 0xfff00000 ;  /* 0xfff000000f0f7836 */ /* 0x000fcc0000000000 */
[----:B------:R-:W-:-:S08]  /*5080*/  DFMA R16, R12, -R12, R10 ;  /* 0x8000000c0c10722b */ /* 0x000fd0000000000a */
[----:B------:R-:W-:-:S10]  /*5090*/  DFMA R10, R14, R16, R12 ;  /* 0x000000100e0a722b */ /* 0x000fd4000000000c */
[----:B------:R-:W-:Y:S01]  /*50a0*/  VIADD R11, R11, 0xfcb00000 ;  /* 0xfcb000000b0b7836 */ /* 0x000fe20000000000 */
[----:B------:R-:W-:Y:S06]  /*50b0*/  BRA `(.L_x_56) ;  /* 0x0000000000047947 */ /* 0x000fec0003800000 */
.L_x_57:
[----:B------:R-:W-:-:S11]  /*50c0*/  DADD R10, R12, R12 ;  /* 0x000000000c0a7229 */ /* 0x000fd6000000000c */
.L_x_56:
[----:B------:R-:W-:Y:S02]  /*50d0*/  IMAD.MOV.U32 R9, RZ, RZ, 0x0 ;  /* 0x00000000ff097424 */ /* 0x000fe400078e00ff */
[----:B------:R-:W-:Y:S02]  /*50e0*/  IMAD.MOV.U32 R12, RZ, RZ, R10 ;  /* 0x000000ffff0c7224 */ /* 0x000fe400078e000a */
[----:B------:R-:W-:Y:S01]  /*50f0*/  IMAD.MOV.U32 R13, RZ, RZ, R11 ;  /* 0x000000ffff0d7224 */ /* 0x000fe200078e000b */
[----:B------:R-:W-:Y:S06]  /*5100*/  RET.REL.NODEC R8 `(_Z13simulation_cuidPdS_idiS_S_S_S_S_S_S_i) ;  /* 0xffffffac08bc7950 */ /* 0x000fec0003c3ffff */
        .type           $_Z13simulation_cuidPdS_idiS_S_S_S_S_S_S_i$__internal_accurate_pow,@function
        .size           $_Z13simulation_cuidPdS_idiS_S_S_S_S_S_S_i$__internal_accurate_pow,($_Z13simulation_cuidPdS_idiS_S_S_S_S_S_S_i$__internal_trig_reduction_slowpathd - $_Z13simulation_cuidPdS_idiS_S_S_S_S_S_S_i$__internal_accurate_pow)
$_Z13simulation_cuidPdS_idiS_S_S_S_S_S_S_i$__internal_accurate_pow:
[----:B------:R-:W-:Y:S01]  /*5110*/  ISETP.GT.U32.AND P0, PT, R7, 0xfffff, PT ;  /* 0x000fffff0700780c */ /* 0x000fe20003f04070 */
[----:B------:R-:W-:Y:S01]  /*5120*/  IMAD.MOV.U32 R8, RZ, RZ, R16 ;  /* 0x000000ffff087224 */ /* 0x000fe200078e0010 */
[----:B------:R-:W-:Y:S01]  /*5130*/  UMOV UR4, 0x7d2cafe2 ;  /* 0x7d2cafe200047882 */ /* 0x000fe20000000000 */
[----:B------:R-:W-:Y:S01]  /*5140*/  IMAD.MOV.U32 R9, RZ, RZ, R7 ;  /* 0x000000ffff097224 */ /* 0x000fe200078e0007 */
[----:B------:R-:W-:Y:S01]  /*5150*/  UMOV UR5, 0x3eb0f5ff ;  /* 0x3eb0f5ff00057882 */ /* 0x000fe20000000000 */
[----:B------:R-:W-:Y:S01]  /*5160*/  IMAD.MOV.U32 R20, RZ, RZ, RZ ;  /* 0x000000ffff147224 */ /* 0x000fe200078e00ff */
[----:B------:R-:W-:Y:S01]  /*5170*/  UMOV UR8, 0x3b39803f ;  /* 0x3b39803f00087882 */ /* 0x000fe20000000000 */
[----:B------:R-:W-:Y:S01]  /*5180*/  IMAD.MOV.U32 R12, RZ, RZ, 0x41ad3b5a ;  /* 0x41ad3b5aff0c7424 */ /* 0x000fe200078e00ff */
[----:B------:R-:W-:Y:S01]  /*5190*/  UMOV UR9, 0x3c7abc9e ;  /* 0x3c7abc9e00097882 */ /* 0x000fe20000000000 */
[----:B------:R-:W-:-:S04]  /*51a0*/  IMAD.MOV.U32 R13, RZ, RZ, 0x3ed0f5d2 ;  /* 0x3ed0f5d2ff0d7424 */ /* 0x000fc800078e00ff */
[----:B------:R-:W-:Y:S01]  /*51b0*/  @!P0 DMUL R30, R8, 1.80143985094819840000e+16 ;  /* 0x43500000081e8828 */ /* 0x000fe20000000000 */
[--C-:B------:R-:W-:Y:S01]  /*51c0*/  IMAD.MOV.U32 R8, RZ, RZ, R7.reuse ;  /* 0x000000ffff087224 */ /* 0x100fe200078e0007 */
[----:B------:R-:W-:-:S08]  /*51d0*/  SHF.R.U32.HI R7, RZ, 0x14, R7 ;  /* 0x00000014ff077819 */ /* 0x000fd00000011607 */
[----:B------:R-:W-:Y:S01]  /*51e0*/  @!P0 IMAD.MOV.U32 R8, RZ, RZ, R31 ;  /* 0x000000ffff088224 */ /* 0x000fe200078e001f */
[----:B------:R-:W-:Y:S01]  /*51f0*/  @!P0 LEA.HI R7, R31, 0xffffffca, RZ, 0xc ;  /* 0xffffffca1f078811 */ /* 0x000fe200078f60ff */
[----:B------:R-:W-:-:S03]  /*5200*/  @!P0 IMAD.MOV.U32 R16, RZ, RZ, R30 ;  /* 0x000000ffff108224 */ /* 0x000fc600078e001e */
[----:B------:R-:W-:-:S04]  /*5210*/  LOP3.LUT R8, R8, 0x800fffff, RZ, 0xc0, !PT ;  /* 0x800fffff08087812 */ /* 0x000fc800078ec0ff */
[----:B------:R-:W-:-:S04]  /*5220*/  LOP3.LUT R17, R8, 0x3ff00000, RZ, 0xfc, !PT ;  /* 0x3ff0000008117812 */ /* 0x000fc800078efcff */
[----:B------:R-:W-:-:S13]  /*5230*/  ISETP.GE.U32.AND P1, PT, R17, 0x3ff6a09f, PT ;  /* 0x3ff6a09f1100780c */ /* 0x000fda0003f26070 */
[----:B------:R-:W-:-:S04]  /*5240*/  @P1 VIADD R9, R17, 0xfff00000 ;  /* 0xfff0000011091836 */ /* 0x000fc80000000000 */
[----:B------:R-:W-:-:S06]  /*5250*/  @P1 IMAD.MOV.U32 R17, RZ, RZ, R9 ;  /* 0x000000ffff111224 */ /* 0x000fcc00078e0009 */
[C---:B------:R-:W-:Y:S02]  /*5260*/  DADD R10, R16.reuse, 1 ;  /* 0x3ff00000100a7429 */ /* 0x040fe40000000000 */
[----:B------:R-:W-:-:S04]  /*5270*/  DADD R16, R16, -1 ;  /* 0xbff0000010107429 */ /* 0x000fc80000000000 */
[----:B------:R-:W0:Y:S02]  /*5280*/  MUFU.RCP64H R21, R11 ;  /* 0x0000000b00157308 */ /* 0x000e240000001800 */
[----:B0-----:R-:W-:-:S08]  /*5290*/  DFMA R8, -R10, R20, 1 ;  /* 0x3ff000000a08742b */ /* 0x001fd00000000114 */
[----:B------:R-:W-:-:S08]  /*52a0*/  DFMA R8, R8, R8, R8 ;  /* 0x000000080808722b */ /* 0x000fd00000000008 */
[----:B------:R-:W-:-:S08]  /*52b0*/  DFMA R20, R20, R8, R20 ;  /* 0x000000081414722b */ /* 0x000fd00000000014 */
[----:B------:R-:W-:-:S08]  /*52c0*/  DMUL R8, R16, R20 ;  /* 0x0000001410087228 */ /* 0x000fd00000000000 */
[----:B------:R-:W-:-:S08]  /*52d0*/  DFMA R8, R16, R20, R8 ;  /* 0x000000141008722b */ /* 0x000fd00000000008 */
[CC--:B------:R-:W-:Y:S02]  /*52e0*/  DMUL R18, R8.reuse, R8.reuse ;  /* 0x0000000808127228 */ /* 0x0c0fe40000000000 */
[----:B------:R-:W-:-:S06]  /*52f0*/  DMUL R24, R8, R8 ;  /* 0x0000000808187228 */ /* 0x000fcc0000000000 */
[----:B------:R-:W-:Y:S01]  /*5300*/  DFMA R10, R18, UR4, R12 ;  /* 0x00000004120a7c2b */ /* 0x000fe2000800000c */
[----:B------:R-:W-:Y:S01]  /*5310*/  UMOV UR4, 0x75488a3f ;  /* 0x75488a3f00047882 */ /* 0x000fe20000000000 */
[----:B------:R-:W-:Y:S01]  /*5320*/  UMOV UR5, 0x3ef3b20a ;  /* 0x3ef3b20a00057882 */ /* 0x000fe20000000000 */
[----:B------:R-:W-:-:S05]  /*5330*/  DADD R12, R16, -R8 ;  /* 0x00000000100c7229 */ /* 0x000fca0000000808 */
[----:B------:R-:W-:Y:S01]  /*5340*/  DFMA R10, R18, R10, UR4 ;  /* 0x00000004120a7e2b */ /* 0x000fe2000800000a */
[----:B------:R-:W-:Y:S01]  /*5350*/  UMOV UR4, 0xe4faecd5 ;  /* 0xe4faecd500047882 */ /* 0x000fe20000000000 */
[----:B------:R-:W-:Y:S01]  /*5360*/  UMOV UR5, 0x3f1745cd ;  /* 0x3f1745cd00057882 */ /* 0x000fe20000000000 */
[----:B------:R-:W-:-:S05]  /*5370*/  DADD R12, R12, R12 ;  /* 0x000000000c0c7229 */ /* 0x000fca000000000c */
[----:B------:R-:W-:Y:S01]  /*5380*/  DFMA R10, R18, R10, UR4 ;  /* 0x00000004120a7e2b */ /* 0x000fe2000800000a */
[----:B------:R-:W-:Y:S01]  /*5390*/  UMOV UR4, 0x258a578b ;  /* 0x258a578b00047882 */ /* 0x000fe20000000000 */
[----:B------:R-:W-:Y:S01]  /*53a0*/  UMOV UR5, 0x3f3c71c7 ;  /* 0x3f3c71c700057882 */ /* 0x000fe20000000000 */
[----:B------:R-:W-:-:S05]  /*53b0*/  DFMA R12, R16, -R8, R12 ;  /* 0x80000008100c722b */ /* 0x000fca000000000c */
[----:B------:R-:W-:Y:S01]  /*53c0*/  DFMA R10, R18, R10, UR4 ;  /* 0x00000004120a7e2b */ /* 0x000fe2000800000a */
[----:B------:R-:W-:Y:S01]  /*53d0*/  UMOV UR4, 0x9242b910 ;  /* 0x9242b91000047882 */ /* 0x000fe20000000000 */
[----:B------:R-:W-:Y:S01]  /*53e0*/  UMOV UR5, 0x3f624924 ;  /* 0x3f62492400057882 */ /* 0x000fe20000000000 */
[----:B------:R-:W-:Y:S02]  /*53f0*/  DMUL R12, R20, R12 ;  /* 0x0000000c140c7228 */ /* 0x000fe40000000000 */
[----:B------:R-:W-:-:S03]  /*5400*/  DFMA R20, R8, R8, -R24 ;  /* 0x000000080814722b */ /* 0x000fc60000000818 */
[----:B------:R-:W-:Y:S01]  /*5410*/  DFMA R14, R18, R10, UR4 ;  /* 0x00000004120e7e2b */ /* 0x000fe2000800000a */
[----:B------:R-:W-:Y:S01]  /*5420*/  UMOV UR4, 0x99999dfb ;  /* 0x99999dfb00047882 */ /* 0x000fe20000000000 */
[----:B------:R-:W-:-:S06]  /*5430*/  UMOV UR5, 0x3f899999 ;  /* 0x3f89999900057882 */ /* 0x000fcc0000000000 */
[----:B------:R-:W-:Y:S01]  /*5440*/  DFMA R14, R18, R14, UR4 ;  /* 0x00000004120e7e2b */ /* 0x000fe2000800000e */
[----:B------:R-:W-:Y:S01]  /*5450*/  UMOV UR4, 0x55555555 ;  /* 0x5555555500047882 */ /* 0x000fe20000000000 */
[----:B------:R-:W-:-:S06]  /*5460*/  UMOV UR5, 0x3fb55555 ;  /* 0x3fb5555500057882 */ /* 0x000fcc0000000000 */
[----:B------:R-:W-:-:S08]  /*5470*/  DFMA R10, R18, R14, UR4 ;  /* 0x00000004120a7e2b */ /* 0x000fd0000800000e */
[----:B------:R-:W-:Y:S01]  /*5480*/  DADD R16, -R10, UR4 ;  /* 0x000000040a107e29 */ /* 0x000fe20008000100 */
[----:B------:R-:W-:Y:S01]  /*5490*/  UMOV UR4, 0xb9e7b0 ;  /* 0x00b9e7b000047882 */ /* 0x000fe20000000000 */
[----:B------:R-:W-:-:S06]  /*54a0*/  UMOV UR5, 0x3c46a4cb ;  /* 0x3c46a4cb00057882 */ /* 0x000fcc0000000000 */
[----:B------:R-:W-:Y:S02]  /*54b0*/  DFMA R16, R18, R14, R16 ;  /* 0x0000000e1210722b */ /* 0x000fe40000000010 */
[----:B------:R-:W-:Y:S01]  /*54c0*/  DMUL R14, R8, R24 ;  /* 0x00000018080e7228 */ /* 0x000fe20000000000 */
[----:B------:R-:W-:Y:S02]  /*54d0*/  VIADD R19, R13, 0x100000 ;  /* 0x001000000d137836 */ /* 0x000fe40000000000 */
[----:B------:R-:W-:-:S03]  /*54e0*/  IMAD.MOV.U32 R18, RZ, RZ, R12 ;  /* 0x000000ffff127224 */ /* 0x000fc600078e000c */
[----:B------:R-:W-:Y:S01]  /*54f0*/  DADD R16, R16, -UR4 ;  /* 0x8000000410107e29 */ /* 0x000fe20008000000 */
[----:B------:R-:W-:Y:S01]  /*5500*/  UMOV UR4, 0x80000000 ;  /* 0x8000000000047882 */ /* 0x000fe20000000000 */
[C---:B------:R-:W-:Y:S01]  /*5510*/  DFMA R22, R8.reuse, R24, -R14 ;  /* 0x000000180816722b */ /* 0x040fe2000000080e */
[----:B------:R-:W-:Y:S01]  /*5520*/  UMOV UR5, 0x43300000 ;  /* 0x4330000000057882 */ /* 0x000fe20000000000 */
[----:B------:R-:W-:-:S04]  /*5530*/  DFMA R18, R8, R18, R20 ;  /* 0x000000120812722b */ /* 0x000fc80000000014 */
[----:B------:R-:W-:Y:S02]  /*5540*/  DADD R20, R10, R16 ;  /* 0x000000000a147229 */ /* 0x000fe40000000010 */
[----:B------:R-:W-:-:S06]  /*5550*/  DFMA R22, R12, R24, R22 ;  /* 0x000000180c16722b */ /* 0x000fcc0000000016 */
[----:B------:R-:W-:Y:S02]  /*5560*/  DMUL R24, R20, R14 ;  /* 0x0000000e14187228 */ /* 0x000fe40000000000 */
[----:B------:R-:W-:Y:S02]  /*5570*/  DFMA R18, R8, R18, R22 ;  /* 0x000000120812722b */ /* 0x000fe40000000016 */
[----:B------:R-:W-:-:S04]  /*5580*/  DADD R22, R10, -R20 ;  /* 0x000000000a167229 */ /* 0x000fc80000000814 */
[----:B------:R-:W-:-:S04]  /*5590*/  DFMA R10, R20, R14, -R24 ;  /* 0x0000000e140a722b */ /* 0x000fc80000000818 */
[----:B------:R-:W-:-:S04]  /*55a0*/  DADD R22, R16, R22 ;  /* 0x0000000010167229 */ /* 0x000fc80000000016 */
[----:B------:R-:W-:-:S08]  /*55b0*/  DFMA R10, R20, R18, R10 ;  /* 0x00000012140a722b */ /* 0x000fd0000000000a */
[----:B------:R-:W-:-:S08]  /*55c0*/  DFMA R22, R22, R14, R10 ;  /* 0x0000000e1616722b */ /* 0x000fd0000000000a */
[----:B------:R-:W-:-:S08]  /*55d0*/  DADD R10, R24, R22 ;  /* 0x00000000180a7229 */ /* 0x000fd00000000016 */
[--C-:B------:R-:W-:Y:S02]  /*55e0*/  DADD R14, R8, R10.reuse ;  /* 0x00000000080e7229 */ /* 0x100fe4000000000a */
[----:B------:R-:W-:-:S06]  /*55f0*/  DADD R24, R24, -R10 ;  /* 0x0000000018187229 */ /* 0x000fcc000000080a */
[----:B------:R-:W-:Y:S02]  /*5600*/  DADD R8, R8, -R14 ;  /* 0x0000000008087229 */ /* 0x000fe4000000080e */
[----:B------:R-:W-:-:S06]  /*5610*/  DADD R24, R22, R24 ;  /* 0x0000000016187229 */ /* 0x000fcc0000000018 */
[----:B------:R-:W-:Y:S01]  /*5620*/  DADD R8, R10, R8 ;  /* 0x000000000a087229 */ /* 0x000fe20000000008 */
[C---:B------:R-:W-:Y:S02]  /*5630*/  VIADD R10, R7.reuse, 0xfffffc01 ;  /* 0xfffffc01070a7836 */ /* 0x040fe40000000000 */
[----:B------:R-:W-:Y:S02]  /*5640*/  @P1 VIADD R10, R7, 0xfffffc02 ;  /* 0xfffffc02070a1836 */ /* 0x000fe40000000000 */
[----:B------:R-:W-:-:S03]  /*5650*/  IMAD.MOV.U32 R11, RZ, RZ, 0x43300000 ;  /* 0x43300000ff0b7424 */ /* 0x000fc600078e00ff */
[----:B------:R-:W-:Y:S01]  /*5660*/  DADD R8, R24, R8 ;  /* 0x0000000018087229 */ /* 0x000fe20000000008 */
[----:B------:R-:W-:-:S06]  /*5670*/  LOP3.LUT R10, R10, 0x80000000, RZ, 0x3c, !PT ;  /* 0x800000000a0a7812 */ /* 0x000fcc00078e3cff */
[----:B------:R-:W-:Y:S01]  /*5680*/  DADD R10, R10, -UR4 ;  /* 0x800000040a0a7e29 */ /* 0x000fe20008000000 */
[----:B------:R-:W-:Y:S01]  /*5690*/  UMOV UR4, 0xfefa39ef ;  /* 0xfefa39ef00047882 */ /* 0x000fe20000000000 */
[----:B------:R-:W-:Y:S01]  /*56a0*/  DADD R16, R12, R8 ;  /* 0x000000000c107229 */ /* 0x000fe20000000008 */
[----:B------:R-:W-:-:S07]  /*56b0*/  UMOV UR5, 0x3fe62e42 ;  /* 0x3fe62e4200057882 */ /* 0x000fce0000000000 */
[----:B------:R-:W-:-:S08]  /*56c0*/  DADD R12, R14, R16 ;  /* 0x000000000e0c7229 */ /* 0x000fd00000000010 */
[--C-:B------:R-:W-:Y:S02]  /*56d0*/  DFMA R8, R10, UR4, R12.reuse ;  /* 0x000000040a087c2b */ /* 0x100fe4000800000c */
[----:B------:R-:W-:-:S06]  /*56e0*/  DADD R14, R14, -R12 ;  /* 0x000000000e0e7229 */ /* 0x000fcc000000080c */
[----:B------:R-:W-:Y:S02]  /*56f0*/  DFMA R18, R10, -UR4, R8 ;  /* 0x800000040a127c2b */ /* 0x000fe40008000008 */
[----:B------:R-:W-:-:S06]  /*5700*/  DADD R14, R16, R14 ;  /* 0x00000000100e7229 */ /* 0x000fcc000000000e */
[----:B------:R-:W-:-:S08]  /*5710*/  DADD R18, -R12, R18 ;  /* 0x000000000c127229 */ /* 0x000fd00000000112 */
[----:B------:R-:W-:-:S08]  /*5720*/  DADD R14, R14, -R18 ;  /* 0x000000000e0e7229 */ /* 0x000fd00000000812 */
[----:B------:R-:W-:-:S08]  /*5730*/  DFMA R14, R10, UR8, R14 ;  /* 0x000000080a0e7c2b */ /* 0x000fd0000800000e */
[----:B------:R-:W-:-:S08]  /*5740*/  DADD R10, R8, R14 ;  /* 0x00000000080a7229 */ /* 0x000fd0000000000e */
[----:B------:R-:W-:Y:S02]  /*5750*/  DADD R12, R8, -R10 ;  /* 0x00000000080c7229 */ /* 0x000fe4000000080a */
[----:B------:R-:W-:-:S06]  /*5760*/  DMUL R8, R10, 2 ;  /* 0x400000000a087828 */ /* 0x000fcc0000000000 */
[----:B------:R-:W-:Y:S02]  /*5770*/  DADD R14, R14, R12 ;  /* 0x000000000e0e7229 */ /* 0x000fe4000000000c */
[----:B------:R-:W-:Y:S01]  /*5780*/  DFMA R10, R10, 2, -R8 ;  /* 0x400000000a0a782b */ /* 0x000fe20000000808 */
[----:B------:R-:W-:Y:S02]  /*5790*/  IMAD.MOV.U32 R12, RZ, RZ, 0x652b82fe ;  /* 0x652b82feff0c7424 */ /* 0x000fe400078e00ff */
[----:B------:R-:W-:-:S05]  /*57a0*/  IMAD.MOV.U32 R13, RZ, RZ, 0x3ff71547 ;  /* 0x3ff71547ff0d7424 */ /* 0x000fca00078e00ff */
[----:B------:R-:W-:-:S08]  /*57b0*/  DFMA R14, R14, 2, R10 ;  /* 0x400000000e0e782b */ /* 0x000fd0000000000a */
[----:B------:R-:W-:-:S08]  /*57c0*/  DADD R10, R8, R14 ;  /* 0x00000000080a7229 */ /* 0x000fd0000000000e */
[----:B------:R-:W-:Y:S02]  /*57d0*/  DFMA R12, R10, R12, 6.75539944105574400000e+15 ;  /* 0x433800000a0c742b */ /* 0x000fe4000000000c */
[----:B------:R-:W-:Y:S01]  /*57e0*/  FSETP.GEU.AND P0, PT, |R11|, 4.1917929649353027344, PT ;  /* 0x4086232b0b00780b */ /* 0x000fe20003f0e200 */
[----:B------:R-:W-:-:S05]  /*57f0*/  DADD R8, R8, -R10 ;  /* 0x0000000008087229 */ /* 0x000fca000000080a */
[----:B------:R-:W-:-:S03]  /*5800*/  DADD R16, R12, -6.75539944105574400000e+15 ;  /* 0xc33800000c107429 */ /* 0x000fc60000000000 */
[----:B------:R-:W-:-:S05]  /*5810*/  DADD R14, R14, R8 ;  /* 0x000000000e0e7229 */ /* 0x000fca0000000008 */
[----:B------:R-:W-:Y:S01]  /*5820*/  DFMA R18, R16, -UR4, R10 ;  /* 0x8000000410127c2b */ /* 0x000fe2000800000a */
[----:B------:R-:W-:Y:S01]  /*5830*/  UMOV UR4, 0x3b39803f ;  /* 0x3b39803f00047882 */ /* 0x000fe20000000000 */
[----:B------:R-:W-:-:S06]  /*5840*/  UMOV UR5, 0x3c7abc9e ;  /* 0x3c7abc9e00057882 */ /* 0x000fcc0000000000 */
[----:B------:R-:W-:Y:S01]  /*5850*/  DFMA R16, R16, -UR4, R18 ;  /* 0x8000000410107c2b */ /* 0x000fe20008000012 */
[----:B------:R-:W-:Y:S01]  /*5860*/  UMOV UR4, 0x69ce2bdf ;  /* 0x69ce2bdf00047882 */ /* 0x000fe20000000000 */
[----:B------:R-:W-:Y:S01]  /*5870*/  IMAD.MOV.U32 R18, RZ, RZ, -0x35dec16 ;  /* 0xfca213eaff127424 */ /* 0x000fe200078e00ff */
[----:B------:R-:W-:Y:S01]  /*5880*/  UMOV UR5, 0x3e5ade15 ;  /* 0x3e5ade1500057882 */ /* 0x000fe20000000000 */
[----:B------:R-:W-:-:S06]  /*5890*/  IMAD.MOV.U32 R19, RZ, RZ, 0x3e928af3 ;  /* 0x3e928af3ff137424 */ /* 0x000fcc00078e00ff */
[----:B------:R-:W-:Y:S01]  /*58a0*/  DFMA R18, R16, UR4, R18 ;  /* 0x0000000410127c2b */ /* 0x000fe20008000012 */
[----:B------:R-:W-:Y:S01]  /*58b0*/  UMOV UR4, 0x62401315 ;  /* 0x6240131500047882 */ /* 0x000fe20000000000 */
[----:B------:R-:W-:-:S06]  /*58c0*/  UMOV UR5, 0x3ec71dee ;  /* 0x3ec71dee00057882 */ /* 0x000fcc0000000000 */
[----:B------:R-:W-:Y:S01]  /*58d0*/  DFMA R18, R16, R18, UR4 ;  /* 0x0000000410127e2b */ /* 0x000fe20008000012 */
        /* <DEDUP_REMOVED lines=20> */
[----:B------:R-:W-:-:S08]  /*5a20*/  DFMA R18, R16, R18, UR4 ;  /* 0x0000000410127e2b */ /* 0x000fd00008000012 */
[----:B------:R-:W-:-:S08]  /*5a30*/  DFMA R18, R16, R18, 1 ;  /* 0x3ff000001012742b */ /* 0x000fd00000000012 */
[----:B------:R-:W-:-:S10]  /*5a40*/  DFMA R16, R16, R18, 1 ;  /* 0x3ff000001010742b */ /* 0x000fd40000000012 */
[----:B------:R-:W-:Y:S02]  /*5a50*/  IMAD R9, R12, 0x100000, R17 ;  /* 0x001000000c097824 */ /* 0x000fe400078e0211 */
[----:B------:R-:W-:Y:S01]  /*5a60*/  IMAD.MOV.U32 R8, RZ, RZ, R16 ;  /* 0x000000ffff087224 */ /* 0x000fe200078e0010 */
[----:B------:R-:W-:Y:S06]  /*5a70*/  @!P0 BRA `(.L_x_58) ;  /* 0x0000000000348947 */ /* 0x000fec0003800000 */
[----:B------:R-:W-:Y:S01]  /*5a80*/  FSETP.GEU.AND P1, PT, |R11|, 4.2275390625, PT ;  /* 0x408748000b00780b */ /* 0x000fe20003f2e200 */
[C---:B------:R-:W-:Y:S02]  /*5a90*/  DADD R8, R10.reuse, +INF ;  /* 0x7ff000000a087429 */ /* 0x040fe40000000000 */
[----:B------:R-:W-:-:S08]  /*5aa0*/  DSETP.GEU.AND P0, PT, R10, RZ, PT ;  /* 0x000000ff0a00722a */ /* 0x000fd00003f0e000 */
[----:B------:R-:W-:Y:S02]  /*5ab0*/  FSEL R8, R8, RZ, P0 ;  /* 0x000000ff08087208 */ /* 0x000fe40000000000 */
[----:B------:R-:W-:Y:S01]  /*5ac0*/  FSEL R9, R9, RZ, P0 ;  /* 0x000000ff09097208 */ /* 0x000fe20000000000 */
[----:B------:R-:W-:Y:S06]  /*5ad0*/  @P1 BRA `(.L_x_58) ;  /* 0x00000000001c1947 */ /* 0x000fec0003800000 */
[----:B------:R-:W-:-:S04]  /*5ae0*/  LEA.HI R7, R12, R12, RZ, 0x1 ;  /* 0x0000000c0c077211 */ /* 0x000fc800078f08ff */
[----:B------:R-:W-:-:S05]  /*5af0*/  SHF.R.S32.HI R7, RZ, 0x1, R7 ;  /* 0x00000001ff077819 */ /* 0x000fca0000011407 */
[----:B------:R-:W-:Y:S02]  /*5b00*/  IMAD.IADD R8, R12, 0x1, -R7 ;  /* 0x000000010c087824 */ /* 0x000fe400078e0a07 */
[----:B------:R-:W-:-:S03]  /*5b10*/  IMAD R17, R7, 0x100000, R17 ;  /* 0x0010000007117824 */ /* 0x000fc600078e0211 */
[----:B------:R-:W-:Y:S01]  /*5b20*/  LEA R9, R8, 0x3ff00000, 0x14 ;  /* 0x3ff0000008097811 */ /* 0x000fe200078ea0ff */
[----:B------:R-:W-:-:S06]  /*5b30*/  IMAD.MOV.U32 R8, RZ, RZ, RZ ;  /* 0x000000ffff087224 */ /* 0x000fcc00078e00ff */
[----:B------:R-:W-:-:S11]  /*5b40*/  DMUL R8, R16, R8 ;  /* 0x0000000810087228 */ /* 0x000fd60000000000 */
.L_x_58:
[----:B------:R-:W-:Y:S01]  /*5b50*/  DFMA R14, R14, R8, R8 ;  /* 0x000000080e0e722b */ /* 0x000fe20000000008 */
[----:B------:R-:W-:Y:S01]  /*5b60*/  IMAD.MOV.U32 R35, RZ, RZ, 0x0 ;  /* 0x00000000ff237424 */ /* 0x000fe200078e00ff */
[----:B------:R-:W-:-:S08]  /*5b70*/  DSETP.NEU.AND P0, PT, |R8|, +INF , PT ;  /* 0x7ff000000800742a */ /* 0x000fd00003f0d200 */
[----:B------:R-:W-:Y:S02]  /*5b80*/  FSEL R7, R8, R14, !P0 ;  /* 0x0000000e08077208 */ /* 0x000fe40004000000 */
[----:B------:R-:W-:Y:S01]  /*5b90*/  FSEL R14, R9, R15, !P0 ;  /* 0x0000000f090e7208 */ /* 0x000fe20004000000 */
[----:B------:R-:W-:Y:S06]  /*5ba0*/  RET.REL.NODEC R34 `(_Z13simulation_cuidPdS_idiS_S_S_S_S_S_S_i) ;  /* 0xffffffa422147950 */ /* 0x000fec0003c3ffff */
        .type           $_Z13simulation_cuidPdS_idiS_S_S_S_S_S_S_i$__internal_trig_reduction_slowpathd,@function
        .size           $_Z13simulation_cuidPdS_idiS_S_S_S_S_S_S_i$__internal_trig_reduction_slowpathd,(.L_x_70 - $_Z13simulation_cuidPdS_idiS_S_S_S_S_S_S_i$__internal_trig_reduction_slowpathd)
$_Z13simulation_cuidPdS_idiS_S_S_S_S_S_S_i$__internal_trig_reduction_slowpathd:
[----:B------:R-:W-:Y:S01]  /*5bb0*/  SHF.R.U32.HI R35, RZ, 0x14, R23 ;  /* 0x00000014ff237819 */ /* 0x000fe20000011617 */
[----:B------:R-:W-:-:S03]  /*5bc0*/  IMAD.MOV.U32 R15, RZ, RZ, RZ ;  /* 0x000000ffff0f7224 */ /* 0x000fc600078e00ff */
[----:B------:R-:W-:-:S04]  /*5bd0*/  LOP3.LUT R7, R35, 0x7ff, RZ, 0xc0, !PT ;  /* 0x000007ff23077812 */ /* 0x000fc800078ec0ff */
[----:B------:R-:W-:-:S13]  /*5be0*/  ISETP.NE.AND P0, PT, R7, 0x7ff, PT ;  /* 0x000007ff0700780c */ /* 0x000fda0003f05270 */
[----:B------:R-:W-:Y:S05]  /*5bf0*/  @!P0 BRA `(.L_x_59) ;  /* 0x00000008006c8947 */ /* 0x000fea0003800000 */
[----:B------:R-:W-:Y:S01]  /*5c00*/  VIADD R7, R7, 0xfffffc00 ;  /* 0xfffffc0007077836 */ /* 0x000fe20000000000 */
[----:B------:R-:W-:Y:S01]  /*5c10*/  BSSY.RECONVERGENT B2, `(.L_x_60) ;  /* 0x0000035000027945 */ /* 0x000fe20003800200 */
[----:B------:R-:W-:-:S03]  /*5c20*/  CS2R R20, SRZ ;  /* 0x0000000000147805 */ /* 0x000fc6000001ff00 */
[----:B------:R-:W-:Y:S02]  /*5c30*/  SHF.R.U32.HI R19, RZ, 0x6, R7 ;  /* 0x00000006ff137819 */ /* 0x000fe40000011607 */
[----:B------:R-:W-:Y:S02]  /*5c40*/  ISETP.GE.U32.AND P0, PT, R7, 0x80, PT ;  /* 0x000000800700780c */ /* 0x000fe40003f06070 */
[C---:B------:R-:W-:Y:S02]  /*5c50*/  IADD3 R14, PT, PT, -R19.reuse, 0x13, RZ ;  /* 0x00000013130e7810 */ /* 0x040fe40007ffe1ff */
[----:B------:R-:W-:Y:S02]  /*5c60*/  IADD3 R17, PT, PT, -R19, 0xf, RZ ;  /* 0x0000000f13117810 */ /* 0x000fe40007ffe1ff */
[----:B------:R-:W-:-:S04]  /*5c70*/  SEL R14, R14, 0x12, P0 ;  /* 0x000000120e0e7807 */ /* 0x000fc80000000000 */
[----:B------:R-:W-:-:S13]  /*5c80*/  ISETP.GE.AND P0, PT, R17, R14, PT ;  /* 0x0000000e1100720c */ /* 0x000fda0003f06270 */
[----:B------:R-:W-:Y:S05]  /*5c90*/  @P0 BRA `(.L_x_61) ;  /* 0x0000000000b00947 */ /* 0x000fea0003800000 */
[----:B------:R-:W0:Y:S01]  /*5ca0*/  LDC.64 R36, c[0x0][0x358] ;  /* 0x0000d600ff247b82 */ /* 0x000e220000000a00 */
[C---:B------:R-:W-:Y:S01]  /*5cb0*/  SHF.L.U64.HI R7, R12.reuse, 0xb, R23 ;  /* 0x0000000b0c077819 */ /* 0x040fe20000010217 */
[----:B------:R-:W-:Y:S01]  /*5cc0*/  BSSY.RECONVERGENT B3, `(.L_x_62) ;  /* 0x0000023000037945 */ /* 0x000fe20003800200 */
[----:B------:R-:W-:Y:S01]  /*5cd0*/  IADD3 R19, PT, PT, RZ, -R19, -R14 ;  /* 0x80000013ff137210 */ /* 0x000fe20007ffe80e */
[----:B------:R-:W-:Y:S01]  /*5ce0*/  IMAD.SHL.U32 R12, R12, 0x800, RZ ;  /* 0x000008000c0c7824 */ /* 0x000fe200078e00ff */
[----:B------:R-:W-:Y:S01]  /*5cf0*/  CS2R R20, SRZ ;  /* 0x0000000000147805 */ /* 0x000fe2000001ff00 */
[----:B------:R-:W-:Y:S01]  /*5d00*/  IMAD.MOV.U32 R18, RZ, RZ, RZ ;  /* 0x000000ffff127224 */ /* 0x000fe200078e00ff */
[----:B------:R-:W-:-:S07]  /*5d10*/  LOP3.LUT R7, R7, 0x80000000, RZ, 0xfc, !PT ;  /* 0x8000000007077812 */ /* 0x000fce00078efcff */
.L_x_63:
[----:B------:R-:W1:Y:S01]  /*5d20*/  LDC.64 R14, c[0x4][RZ] ;  /* 0x01000000ff0e7b82 */ /* 0x000e620000000a00 */
[----:B0-----:R-:W-:Y:S02]  /*5d30*/  R2UR UR12, R36 ;  /* 0x00000000240c72ca */ /* 0x001fe400000e0000 */
[----:B------:R-:W-:Y:S01]  /*5d40*/  R2UR UR13, R37 ;  /* 0x00000000250d72ca */ /* 0x000fe200000e0000 */
[----:B-1----:R-:W-:-:S12]  /*5d50*/  IMAD.WIDE R38, R17, 0x8, R14 ;  /* 0x0000000811267825 */ /* 0x002fd800078e020e */
[----:B------:R-:W2:Y:S01]  /*5d60*/  LDG.E.64.CONSTANT R38, desc[UR12][R38.64] ;  /* 0x0000000c26267981 */ /* 0x000ea2000c1e9b00 */
[----:B------:R-:W-:Y:S02]  /*5d70*/  VIADD R19, R19, 0x1 ;  /* 0x0000000113137836 */ /* 0x000fe40000000000 */
[----:B------:R-:W-:Y:S02]  /*5d80*/  VIADD R17, R17, 0x1 ;  /* 0x0000000111117836 */ /* 0x000fe40000000000 */
[----:B--2---:R-:W-:-:S04]  /*5d90*/  IMAD.WIDE.U32 R20, P2, R38, R12, R20 ;  /* 0x0000000c26147225 */ /* 0x004fc80007840014 */
[CC--:B------:R-:W-:Y:S02]  /*5da0*/  IMAD R14, R38.reuse, R7.reuse, RZ ;  /* 0x00000007260e7224 */ /* 0x0c0fe400078e02ff */
[----:B------:R-:W-:Y:S02]  /*5db0*/  IMAD R13, R39, R12, RZ ;  /* 0x0000000c270d7224 */ /* 0x000fe400078e02ff */
[----:B------:R-:W-:Y:S01]  /*5dc0*/  IMAD.HI.U32 R16, R38, R7, RZ ;  /* 0x0000000726107227 */ /* 0x000fe200078e00ff */
[----:B------:R-:W-:-:S03]  /*5dd0*/  IADD3 R14, P0, PT, R14, R21, RZ ;  /* 0x000000150e0e7210 */ /* 0x000fc60007f1e0ff */
[----:B------:R-:W-:Y:S01]  /*5de0*/  IMAD.X R16, RZ, RZ, R16, P2 ;  /* 0x000000ffff107224 */ /* 0x000fe200010e0610 */
[----:B------:R-:W-:Y:S01]  /*5df0*/  IADD3 R41, P1, PT, R13, R14, RZ ;  /* 0x0000000e0d297210 */ /* 0x000fe20007f3e0ff */
[----:B------:R-:W-:-:S04]  /*5e00*/  IMAD.HI.U32 R13, R39, R12, RZ ;  /* 0x0000000c270d7227 */ /* 0x000fc800078e00ff */
[----:B------:R-:W-:Y:S01]  /*5e10*/  IMAD.HI.U32 R14, R39, R7, RZ ;  /* 0x00000007270e7227 */ /* 0x000fe200078e00ff */
[----:B------:R-:W-:-:S03]  /*5e20*/  IADD3.X R16, P0, PT, R13, R16, RZ, P0, !PT ;  /* 0x000000100d107210 */ /* 0x000fc6000071e4ff */
[----:B------:R-:W-:Y:S02]  /*5e30*/  IMAD R15, R39, R7, RZ ;  /* 0x00000007270f7224 */ /* 0x000fe400078e02ff */
[----:B------:R-:W-:Y:S01]  /*5e40*/  IMAD.X R13, RZ, RZ, R14, P0 ;  /* 0x000000ffff0d7224 */ /* 0x000fe200000e060e */
[----:B------:R-:W-:Y:S01]  /*5e50*/  ISETP.NE.AND P0, PT, R19, -0xf, PT ;  /* 0xfffffff11300780c */ /* 0x000fe20003f05270 */
[----:B------:R-:W-:Y:S01]  /*5e60*/  IMAD.MOV.U32 R40, RZ, RZ, R20 ;  /* 0x000000ffff287224 */ /* 0x000fe200078e0014 */
[----:B------:R-:W-:Y:S01]  /*5e70*/  IADD3.X R16, P1, PT, R15, R16, RZ, P1, !PT ;  /* 0x000000100f107210 */ /* 0x000fe20000f3e4ff */
[C---:B------:R-:W-:Y:S02]  /*5e80*/  IMAD R20, R18.reuse, 0x8, R1 ;  /* 0x0000000812147824 */ /* 0x040fe400078e0201 */
[----:B------:R-:W-:Y:S02]  /*5e90*/  VIADD R18, R18, 0x1 ;  /* 0x0000000112127836 */ /* 0x000fe40000000000 */
[----:B------:R-:W-:Y:S01]  /*5ea0*/  IMAD.X R13, RZ, RZ, R13, P1 ;  /* 0x000000ffff0d7224 */ /* 0x000fe200008e060d */
[----:B------:R0:W-:Y:S03]  /*5eb0*/  STL.64 [R20], R40 ;  /* 0x0000002814007387 */ /* 0x0001e60000100a00 */
[----:B------:R-:W-:-:S02]  /*5ec0*/  IMAD.MOV.U32 R21, RZ, RZ, R13 ;  /* 0x000000ffff157224 */ /* 0x000fc400078e000d */
[----:B0-----:R-:W-:Y:S01]  /*5ed0*/  IMAD.MOV.U32 R20, RZ, RZ, R16 ;  /* 0x000000ffff147224 */ /* 0x001fe200078e0010 */
[----:B------:R-:W-:Y:S06]  /*5ee0*/  @P0 BRA `(.L_x_63) ;  /* 0xfffffffc008c0947 */ /* 0x000fec000383ffff */
[----:B------:R-:W-:Y:S05]  /*5ef0*/  BSYNC.RECONVERGENT B3 ;  /* 0x0000000000037941 */ /* 0x000fea0003800200 */
.L_x_62:
[----:B------:R-:W-:-:S05]  /*5f00*/  LOP3.LUT R12, R35, 0x7ff, RZ, 0xc0, !PT ;  /* 0x000007ff230c7812 */ /* 0x000fca00078ec0ff */
[----:B------:R-:W-:-:S05]  /*5f10*/  VIADD R12, R12, 0xfffffc00 ;  /* 0xfffffc000c0c7836 */ /* 0x000fca0000000000 */
[----:B------:R-:W-:Y:S02]  /*5f20*/  SHF.R.U32.HI R7, RZ, 0x6, R12 ;  /* 0x00000006ff077819 */ /* 0x000fe4000001160c */
[----:B------:R-:W-:Y:S02]  /*5f30*/  ISETP.GE.U32.AND P0, PT, R12, 0x80, PT ;  /* 0x000000800c00780c */ /* 0x000fe40003f06070 */
[----:B------:R-:W-:-:S04]  /*5f40*/  IADD3 R7, PT, PT, -R7, 0x13, RZ ;  /* 0x0000001307077810 */ /* 0x000fc80007ffe1ff */
[----:B------:R-:W-:-:S07]  /*5f50*/  SEL R17, R7, 0x12, P0 ;  /* 0x0000001207117807 */ /* 0x000fce0000000000 */
.L_x_61:
[----:B------:R-:W-:Y:S05]  /*5f60*/  BSYNC.RECONVERGENT B2 ;  /* 0x0000000000027941 */ /* 0x000fea0003800200 */
.L_x_60:
[C---:B------:R-:W-:Y:S02]  /*5f70*/  LOP3.LUT R12, R35.reuse, 0x7ff, RZ, 0xc0, !PT ;  /* 0x000007ff230c7812 */ /* 0x040fe400078ec0ff */
[----:B------:R-:W-:-:S03]  /*5f80*/  LOP3.LUT P0, R35, R35, 0x3f, RZ, 0xc0, !PT ;  /* 0x0000003f23237812 */ /* 0x000fc6000780c0ff */
[----:B------:R-:W-:-:S05]  /*5f90*/  VIADD R12, R12, 0xfffffc00 ;  /* 0xfffffc000c0c7836 */ /* 0x000fca0000000000 */
[----:B------:R-:W-:-:S05]  /*5fa0*/  SHF.R.U32.HI R12, RZ, 0x6, R12 ;  /* 0x00000006ff0c7819 */ /* 0x000fca000001160c */
[----:B------:R-:W-:-:S04]  /*5fb0*/  IMAD.IADD R12, R12, 0x1, R17 ;  /* 0x000000010c0c7824 */ /* 0x000fc800078e0211 */
[----:B------:R-:W-:-:S05]  /*5fc0*/  IMAD.U32 R37, R12, 0x8, R1 ;  /* 0x000000080c257824 */ /* 0x000fca00078e0001 */
[----:B------:R0:W-:Y:S04]  /*5fd0*/  STL.64 [R37+-0x78], R20 ;  /* 0xffff881425007387 */ /* 0x0001e80000100a00 */
[----:B------:R-:W0:Y:S04]  /*5fe0*/  @P0 LDL.64 R16, [R1+0x8] ;  /* 0x0000080001100983 */ /* 0x000e280000100a00 */
[----:B------:R-:W2:Y:S04]  /*5ff0*/  LDL.64 R12, [R1+0x10] ;  /* 0x00001000010c7983 */ /* 0x000ea80000100a00 */
[----:B------:R-:W3:Y:S01]  /*6000*/  LDL.64 R14, [R1+0x18] ;  /* 0x00001800010e7983 */ /* 0x000ee20000100a00 */
[----:B------:R-:W-:Y:S01]  /*6010*/  BSSY.RECONVERGENT B2, `(.L_x_64) ;  /* 0x0000035000027945 */ /* 0x000fe20003800200 */
[----:B0-----:R-:W-:-:S02]  /*6020*/  @P0 SHF.R.U64 R21, R16, 0x1, R17 ;  /* 0x0000000110150819 */ /* 0x001fc40000001211 */
[----:B------:R-:W-:Y:S02]  /*6030*/  @P0 SHF.R.U32.HI R19, RZ, 0x1, R17 ;  /* 0x00000001ff130819 */ /* 0x000fe40000011611 */
[----:B------:R-:W-:Y:S02]  /*6040*/  @P0 LOP3.LUT R16, R35, 0x3f, RZ, 0x3c, !PT ;  /* 0x0000003f23100812 */ /* 0x000fe400078e3cff */
[C---:B--2---:R-:W-:Y:S02]  /*6050*/  @P0 SHF.L.U32 R20, R12.reuse, R35, RZ ;  /* 0x000000230c140219 */ /* 0x044fe400000006ff */
[----:B------:R-:W-:Y:S02]  /*6060*/  @P0 SHF.R.U64 R21, R21, R16, R19 ;  /* 0x0000001015150219 */ /* 0x000fe40000001213 */
[--C-:B------:R-:W-:Y:S02]  /*6070*/  @P0 SHF.R.U32.HI R7, RZ, 0x1, R13.reuse ;  /* 0x00000001ff070819 */ /* 0x100fe4000001160d */
[----:B------:R-:W-:-:S02]  /*6080*/  @P0 SHF.R.U64 R17, R12, 0x1, R13 ;  /* 0x000000010c110819 */ /* 0x000fc4000000120d */
[----:B------:R-:W-:Y:S02]  /*6090*/  @P0 SHF.L.U64.HI R18, R12, R35, R13 ;  /* 0x000000230c120219 */ /* 0x000fe4000001020d */
[-C--:B------:R-:W-:Y:S02]  /*60a0*/  @P0 SHF.R.U32.HI R19, RZ, R16.reuse, R19 ;  /* 0x00000010ff130219 */ /* 0x080fe40000011613 */
[----:B------:R-:W-:Y:S02]  /*60b0*/  @P0 LOP3.LUT R12, R20, R21, RZ, 0xfc, !PT ;  /* 0x00000015140c0212 */ /* 0x000fe400078efcff */
[----:B---3--:R-:W-:Y:S02]  /*60c0*/  @P0 SHF.L.U32 R20, R14, R35, RZ ;  /* 0x000000230e140219 */ /* 0x008fe400000006ff */
[----:B------:R-:W-:Y:S02]  /*60d0*/  @P0 SHF.R.U64 R17, R17, R16, R7 ;  /* 0x0000001011110219 */ /* 0x000fe40000001207 */
[----:B------:R-:W-:-:S02]  /*60e0*/  @P0 LOP3.LUT R13, R18, R19, RZ, 0xfc, !PT ;  /* 0x00000013120d0212 */ /* 0x000fc400078efcff */
[----:B------:R-:W-:Y:S01]  /*60f0*/  @P0 SHF.R.U32.HI R16, RZ, R16, R7 ;  /* 0x00000010ff100219 */ /* 0x000fe20000011607 */
[----:B------:R-:W-:Y:S01]  /*6100*/  IMAD.SHL.U32 R7, R12, 0x4, RZ ;  /* 0x000000040c077824 */ /* 0x000fe200078e00ff */
[----:B------:R-:W-:Y:S02]  /*6110*/  @P0 SHF.L.U64.HI R35, R14, R35, R15 ;  /* 0x000000230e230219 */ /* 0x000fe4000001020f */
[----:B------:R-:W-:Y:S02]  /*6120*/  @P0 LOP3.LUT R14, R20, R17, RZ, 0xfc, !PT ;  /* 0x00000011140e0212 */ /* 0x000fe400078efcff */
[----:B------:R-:W-:Y:S02]  /*6130*/  SHF.L.U64.HI R12, R12, 0x2, R13 ;  /* 0x000000020c0c7819 */ /* 0x000fe4000001020d */
[----:B------:R-:W-:Y:S02]  /*6140*/  @P0 LOP3.LUT R15, R35, R16, RZ, 0xfc, !PT ;  /* 0x00000010230f0212 */ /* 0x000fe400078efcff */
[----:B------:R-:W-:-:S02]  /*6150*/  SHF.L.W.U32.HI R13, R13, 0x2, R14 ;  /* 0x000000020d0d7819 */ /* 0x000fc40000010e0e */
[----:B------:R-:W-:Y:S02]  /*6160*/  IADD3 RZ, P0, PT, RZ, -R7, RZ ;  /* 0x80000007ffff7210 */ /* 0x000fe40007f1e0ff */
[----:B------:R-:W-:Y:S02]  /*6170*/  LOP3.LUT R17, RZ, R12, RZ, 0x33, !PT ;  /* 0x0000000cff117212 */ /* 0x000fe400078e33ff */
[----:B------:R-:W-:Y:S02]  /*6180*/  SHF.L.W.U32.HI R16, R14, 0x2, R15 ;  /* 0x000000020e107819 */ /* 0x000fe40000010e0f */
[----:B------:R-:W-:Y:S02]  /*6190*/  LOP3.LUT R18, RZ, R13, RZ, 0x33, !PT ;  /* 0x0000000dff127212 */ /* 0x000fe400078e33ff */
[----:B------:R-:W-:Y:S02]  /*61a0*/  IADD3.X R17, P0, PT, RZ, R17, RZ, P0, !PT ;  /* 0x00000011ff117210 */ /* 0x000fe4000071e4ff */
[----:B------:R-:W-:-:S02]  /*61b0*/  LOP3.LUT R19, RZ, R16, RZ, 0x33, !PT ;  /* 0x00000010ff137212 */ /* 0x000fc400078e33ff */
[----:B------:R-:W-:Y:S02]  /*61c0*/  IADD3.X R18, P1, PT, RZ, R18, RZ, P0, !PT ;  /* 0x00000012ff127210 */ /* 0x000fe4000073e4ff */
[----:B------:R-:W-:-:S03]  /*61d0*/  ISETP.GT.U32.AND P2, PT, R13, -0x1, PT ;  /* 0xffffffff0d00780c */ /* 0x000fc60003f44070 */
[----:B------:R-:W-:Y:S01]  /*61e0*/  IMAD.X R19, RZ, RZ, R19, P1 ;  /* 0x000000ffff137224 */ /* 0x000fe200008e0613 */
[----:B------:R-:W-:-:S04]  /*61f0*/  ISETP.GT.AND.EX P0, PT, R16, -0x1, PT, P2 ;  /* 0xffffffff1000780c */ /* 0x000fc80003f04320 */
[----:B------:R-:W-:Y:S02]  /*6200*/  SEL R14, R16, R19, P0 ;  /* 0x00000013100e7207 */ /* 0x000fe40000000000 */
[----:B------:R-:W-:Y:S02]  /*6210*/  SEL R13, R13, R18, P0 ;  /* 0x000000120d0d7207 */ /* 0x000fe40000000000 */
[----:B------:R-:W-:Y:S02]  /*6220*/  ISETP.NE.U32.AND P1, PT, R14, RZ, PT ;  /* 0x000000ff0e00720c */ /* 0x000fe40003f25070 */
[----:B------:R-:W-:Y:S02]  /*6230*/  SEL R12, R12, R17, P0 ;  /* 0x000000110c0c7207 */ /* 0x000fe40000000000 */
[----:B------:R-:W-:Y:S01]  /*6240*/  SEL R20, R13, R14, !P1 ;  /* 0x0000000e0d147207 */ /* 0x000fe20004800000 */
[----:B------:R-:W-:-:S03]  /*6250*/  @!P0 IMAD.MOV R7, RZ, RZ, -R7 ;  /* 0x000000ffff078224 */ /* 0x000fc600078e0a07 */
[----:B------:R-:W0:Y:S02]  /*6260*/  FLO.U32 R18, R20 ;  /* 0x0000001400127300 */ /* 0x000e2400000e0000 */
[C---:B0-----:R-:W-:Y:S02]  /*6270*/  IADD3 R19, PT, PT, -R18.reuse, 0x1f, RZ ;  /* 0x0000001f12137810 */ /* 0x041fe40007ffe1ff */
[----:B------:R-:W-:-:S03]  /*6280*/  IADD3 R18, PT, PT, -R18, 0x3f, RZ ;  /* 0x0000003f12127810 */ /* 0x000fc60007ffe1ff */
[----:B------:R-:W-:-:S05]  /*6290*/  @P1 IMAD.MOV R18, RZ, RZ, R19 ;  /* 0x000000ffff121224 */ /* 0x000fca00078e0213 */
[----:B------:R-:W-:-:S13]  /*62a0*/  ISETP.NE.AND P1, PT, R18, RZ, PT ;  /* 0x000000ff1200720c */ /* 0x000fda0003f25270 */
[----:B------:R-:W-:Y:S05]  /*62b0*/  @!P1 BRA `(.L_x_65) ;  /* 0x0000000000289947 */ /* 0x000fea0003800000 */
[C---:B------:R-:W-:Y:S02]  /*62c0*/  LOP3.LUT R20, R18.reuse, 0x3f, RZ, 0xc0, !PT ;  /* 0x0000003f12147812 */ /* 0x040fe400078ec0ff */
[--C-:B------:R-:W-:Y:S02]  /*62d0*/  SHF.R.U64 R7, R7, 0x1, R12.reuse ;  /* 0x0000000107077819 */ /* 0x100fe4000000120c */
[----:B------:R-:W-:Y:S02]  /*62e0*/  SHF.R.U32.HI R12, RZ, 0x1, R12 ;  /* 0x00000001ff0c7819 */ /* 0x000fe4000001160c */
[----:B------:R-:W-:Y:S02]  /*62f0*/  LOP3.LUT R17, R18, 0x3f, RZ, 0xc, !PT ;  /* 0x0000003f12117812 */ /* 0x000fe400078e0cff */
[CC--:B------:R-:W-:Y:S02]  /*6300*/  SHF.L.U64.HI R14, R13.reuse, R20.reuse, R14 ;  /* 0x000000140d0e7219 */ /* 0x0c0fe4000001020e */
[----:B------:R-:W-:-:S02]  /*6310*/  SHF.L.U32 R13, R13, R20, RZ ;  /* 0x000000140d0d7219 */ /* 0x000fc400000006ff */
[-CC-:B------:R-:W-:Y:S02]  /*6320*/  SHF.R.U64 R20, R7, R17.reuse, R12.reuse ;  /* 0x0000001107147219 */ /* 0x180fe4000000120c */
[----:B------:R-:W-:Y:S02]  /*6330*/  SHF.R.U32.HI R17, RZ, R17, R12 ;  /* 0x00000011ff117219 */ /* 0x000fe4000001160c */
[----:B------:R-:W-:Y:S02]  /*6340*/  LOP3.LUT R13, R13, R20, RZ, 0xfc, !PT ;  /* 0x000000140d0d7212 */ /* 0x000fe400078efcff */
[----:B------:R-:W-:-:S07]  /*6350*/  LOP3.LUT R14, R14, R17, RZ, 0xfc, !PT ;  /* 0x000000110e0e7212 */ /* 0x000fce00078efcff */
.L_x_65:
[----:B------:R-:W-:Y:S05]  /*6360*/  BSYNC.RECONVERGENT B2 ;  /* 0x0000000000027941 */ /* 0x000fea0003800200 */
.L_x_64:
[----:B------:R-:W-:Y:S01]  /*6370*/  IMAD.WIDE.U32 R34, R13, 0x2168c235, RZ ;  /* 0x2168c2350d227825 */ /* 0x000fe200078e00ff */
[----:B------:R-:W-:-:S03]  /*6380*/  SHF.R.U32.HI R15, RZ, 0x1e, R15 ;  /* 0x0000001eff0f7819 */ /* 0x000fc6000001160f */
[----:B------:R-:W-:Y:S01]  /*6390*/  IMAD.MOV.U32 R20, RZ, RZ, R35 ;  /* 0x000000ffff147224 */ /* 0x000fe200078e0023 */
[----:B------:R-:W-:Y:S01]  /*63a0*/  IADD3 RZ, P1, PT, R34, R34, RZ ;  /* 0x0000002222ff7210 */ /* 0x000fe20007f3e0ff */
[----:B------:R-:W-:Y:S01]  /*63b0*/  IMAD.MOV.U32 R21, RZ, RZ, RZ ;  /* 0x000000ffff157224 */ /* 0x000fe200078e00ff */
[----:B------:R-:W-:Y:S01]  /*63c0*/  LEA.HI R15, R16, R15, RZ, 0x1 ;  /* 0x0000000f100f7211 */ /* 0x000fe200078f08ff */
[----:B------:R-:W-:-:S04]  /*63d0*/  IMAD.HI.U32 R7, R14, -0x36f0255e, RZ ;  /* 0xc90fdaa20e077827 */ /* 0x000fc800078e00ff */
[----:B------:R-:W-:-:S04]  /*63e0*/  IMAD.WIDE.U32 R20, R13, -0x36f0255e, R20 ;  /* 0xc90fdaa20d147825 */ /* 0x000fc800078e0014 */
[C---:B------:R-:W-:Y:S02]  /*63f0*/  IMAD R13, R14.reuse, -0x36f0255e, RZ ;  /* 0xc90fdaa20e0d7824 */ /* 0x040fe400078e02ff */
[----:B------:R-:W-:-:S04]  /*6400*/  IMAD.WIDE.U32 R20, P2, R14, 0x2168c235, R20 ;  /* 0x2168c2350e147825 */ /* 0x000fc80007840014 */
[----:B------:R-:W-:Y:S01]  /*6410*/  IMAD.X R7, RZ, RZ, R7, P2 ;  /* 0x000000ffff077224 */ /* 0x000fe200010e0607 */
[----:B------:R-:W-:Y:S02]  /*6420*/  IADD3 R13, P2, PT, R13, R21, RZ ;  /* 0x000000150d0d7210 */ /* 0x000fe40007f5e0ff */
[----:B------:R-:W-:Y:S02]  /*6430*/  IADD3.X RZ, P1, PT, R20, R20, RZ, P1, !PT ;  /* 0x0000001414ff7210 */ /* 0x000fe40000f3e4ff */
[C---:B------:R-:W-:Y:S01]  /*6440*/  ISETP.GT.U32.AND P3, PT, R13.reuse, RZ, PT ;  /* 0x000000ff0d00720c */ /* 0x040fe20003f64070 */
[----:B------:R-:W-:Y:S01]  /*6450*/  IMAD.X R14, RZ, RZ, R7, P2 ;  /* 0x000000ffff0e7224 */ /* 0x000fe200010e0607 */
[----:B------:R-:W-:-:S04]  /*6460*/  IADD3.X R12, P2, PT, R13, R13, RZ, P1, !PT ;  /* 0x0000000d0d0c7210 */ /* 0x000fc80000f5e4ff */
[C---:B------:R-:W-:Y:S01]  /*6470*/  ISETP.GT.AND.EX P1, PT, R14.reuse, RZ, PT, P3 ;  /* 0x000000ff0e00720c */ /* 0x040fe20003f24330 */
[----:B------:R-:W-:-:S03]  /*6480*/  IMAD.X R7, R14, 0x1, R14, P2 ;  /* 0x000000010e077824 */ /* 0x000fc600010e060e */
[----:B------:R-:W-:Y:S02]  /*6490*/  SEL R12, R12, R13, P1 ;  /* 0x0000000d0c0c7207 */ /* 0x000fe40000800000 */
[----:B------:R-:W-:Y:S02]  /*64a0*/  SEL R7, R7, R14, P1 ;  /* 0x0000000e07077207 */ /* 0x000fe40000800000 */
[----:B------:R-:W-:-:S05]  /*64b0*/  IADD3 R13, P2, PT, R12, 0x1, RZ ;  /* 0x000000010c0d7810 */ /* 0x000fca0007f5e0ff */
[----:B------:R-:W-:Y:S01]  /*64c0*/  IMAD.X R12, RZ, RZ, R7, P2 ;  /* 0x000000ffff0c7224 */ /* 0x000fe200010e0607 */
[----:B------:R-:W-:Y:S02]  /*64d0*/  SEL R7, RZ, 0xffffffff, !P1 ;  /* 0xffffffffff077807 */ /* 0x000fe40004800000 */
[----:B------:R-:W-:Y:S02]  /*64e0*/  LOP3.LUT P1, R23, R23, 0x80000000, RZ, 0xc0, !PT ;  /* 0x8000000017177812 */ /* 0x000fe4000782c0ff */
[----:B------:R-:W-:Y:S01]  /*64f0*/  SHF.R.U64 R13, R13, 0xa, R12 ;  /* 0x0000000a0d0d7819 */ /* 0x000fe2000000120c */
[----:B------:R-:W-:Y:S01]  /*6500*/  IMAD.IADD R7, R7, 0x1, -R18 ;  /* 0x0000000107077824 */ /* 0x000fe200078e0a12 */
[----:B------:R-:W-:Y:S02]  /*6510*/  @!P0 LOP3.LUT R23, R23, 0x80000000, RZ, 0x3c, !PT ;  /* 0x8000000017178812 */ /* 0x000fe400078e3cff */
[----:B------:R-:W-:Y:S01]  /*6520*/  IADD3 R13, P2, PT, R13, 0x1, RZ ;  /* 0x000000010d0d7810 */ /* 0x000fe20007f5e0ff */
[----:B------:R-:W-:-:S03]  /*6530*/  IMAD.SHL.U32 R7, R7, 0x100000, RZ ;  /* 0x0010000007077824 */ /* 0x000fc600078e00ff */
[----:B------:R-:W-:-:S03]  /*6540*/  LEA.HI.X R12, R12, RZ, RZ, 0x16, P2 ;  /* 0x000000ff0c0c7211 */ /* 0x000fc600010fb4ff */
[----:B------:R-:W-:Y:S01]  /*6550*/  @P1 IMAD.MOV R15, RZ, RZ, -R15 ;  /* 0x000000ffff0f1224 */ /* 0x000fe200078e0a0f */
[--C-:B------:R-:W-:Y:S02]  /*6560*/  SHF.R.U64 R13, R13, 0x1, R12.reuse ;  /* 0x000000010d0d7819 */ /* 0x100fe4000000120c */
[----:B------:R-:W-:Y:S02]  /*6570*/  SHF.R.U32.HI R14, RZ, 0x1, R12 ;  /* 0x00000001ff0e7819 */ /* 0x000fe4000001160c */
[----:B------:R-:W-:-:S04]  /*6580*/  IADD3 R12, P2, P3, RZ, RZ, R13 ;  /* 0x000000ffff0c7210 */ /* 0x000fc80007b5e00d */
[----:B------:R-:W-:-:S04]  /*6590*/  IADD3.X R14, PT, PT, R7, 0x3fe00000, R14, P2, P3 ;  /* 0x3fe00000070e7810 */ /* 0x000fc800017e640e */
[----:B------:R-:W-:-:S07]  /*65a0*/  LOP3.LUT R23, R14, R23, RZ, 0xfc, !PT ;  /* 0x000000170e177212 */ /* 0x000fce00078efcff */
.L_x_59:
[----:B------:R-:W-:Y:S02]  /*65b0*/  IMAD.MOV.U32 R13, RZ, RZ, R23 ;  /* 0x000000ffff0d7224 */ /* 0x000fe400078e0017 */
[----:B------:R-:W-:-:S04]  /*65c0*/  IMAD.MOV.U32 R23, RZ, RZ, 0x0 ;  /* 0x00000000ff177424 */ /* 0x000fc800078e00ff */
[----:B------:R-:W-:Y:S05]  /*65d0*/  RET.REL.NODEC R22 `(_Z13simulation_cuidPdS_idiS_S_S_S_S_S_S_i) ;  /* 0xffffff9816887950 */ /* 0x000fea0003c3ffff */
.L_x_66:
[----:B------:R-:W-:-:S00]  /*65e0*/  BRA `(.L_x_66) ;  /* 0xfffffffc00fc7947 */ /* 0x000fc0000383ffff */
[----:B------:R-:W-:-:S00]  /*65f0*/  NOP ;  /* 0x0000000000007918 */ /* 0x000fc00000000000 */
        /* <DEDUP_REMOVED lines=8> */
.L_x_70:


//--------------------- .nv.global.init           --------------------------
	.section	.nv.global.init,"aw",@progbits
	.align	16
.nv.global.init:
	.type		__cudart_sin_cos_coeffs,@object
	.size		__cudart_sin_cos_coeffs,(__cudart_i2opi_d - __cudart_sin_cos_coeffs)
__cudart_sin_cos_coeffs:
        /*0000*/ 	.byte	0x46, 0xd2, 0xb0, 0x2c, 0xf1, 0xe5, 0x5a, 0xbe, 0x92, 0xe3, 0xac, 0x69, 0xe3, 0x1d, 0xc7, 0x3e
        /*0010*/ 	.byte	0xa1, 0x62, 0xdb, 0x19, 0xa0, 0x01, 0x2a, 0xbf, 0x18, 0x08, 0x11, 0x11, 0x11, 0x11, 0x81, 0x3f
        /*0020*/ 	.byte	0x54, 0x55, 0x55, 0x55, 0x55, 0x55, 0xc5, 0xbf, 0x00, 0x00, 0x00, 0x00, 0x00, 0x00, 0x00, 0x00
        /*0030*/ 	.byte	0x00, 0x00, 0x00, 0x00, 0x00, 0x00, 0x00, 0x00, 0x64, 0x81, 0xfd, 0x20, 0x83, 0xff, 0xa8, 0xbd
        /*0040*/ 	.byte	0x28, 0x85, 0xef, 0xc1, 0xa7, 0xee, 0x21, 0x3e, 0xd9, 0xe6, 0x06, 0x8e, 0x4f, 0x7e, 0x92, 0xbe
        /*0050*/ 	.byte	0xe9, 0xbc, 0xdd, 0x19, 0xa0, 0x01, 0xfa, 0x3e, 0x47, 0x5d, 0xc1, 0x16, 0x6c, 0xc1, 0x56, 0xbf
        /*0060*/ 	.byte	0x51, 0x55, 0x55, 0x55, 0x55, 0x55, 0xa5, 0x3f, 0x00, 0x00, 0x00, 0x00, 0x00, 0x00, 0xe0, 0xbf
        /*0070*/ 	.byte	0x00, 0x00, 0x00, 0x00, 0x00, 0x00, 0xf0, 0x3f, 0x00, 0x00, 0x00, 0x00, 0x00, 0x00, 0x00, 0x00
	.type		__cudart_i2opi_d,@object
	.size		__cudart_i2opi_d,(.L_0 - __cudart_i2opi_d)
__cudart_i2opi_d:
        /* <DEDUP_REMOVED lines=9> */
.L_0:


//--------------------- .nv.shared._Z13simulation_cuidPdS_idiS_S_S_S_S_S_S_i --------------------------
	.section	.nv.shared._Z13simulation_cuidPdS_idiS_S_S_S_S_S_S_i,"aw",@nobits
	.sectionflags	@""
	.align	8
.nv.shared._Z13simulation_cuidPdS_idiS_S_S_S_S_S_S_i:
	.zero		1056


//--------------------- .nv.shared.reserved.0     --------------------------
	.section	.nv.shared.reserved.0,"aw",@nobits
	.weak		__nv_reservedSMEM_offset_0_alias
	.size		__nv_reservedSMEM_offset_0_alias, 0, 64
	.other		__nv_reservedSMEM_offset_0_alias,@"STO_CUDA_RESERVED_SHARED STV_DEFAULT"
__nv_reservedSMEM_offset_0_alias:
	.zero		0
	.zero		64


//--------------------- .nv.constant0._Z13simulation_cuidPdS_idiS_S_S_S_S_S_S_i --------------------------
	.section	.nv.constant0._Z13simulation_cuidPdS_idiS_S_S_S_S_S_S_i,"a",@progbits
	.sectionflags	@""
	.align	4
.nv.constant0._Z13simulation_cuidPdS_idiS_S_S_S_S_S_S_i:
	.zero		1012


//--------------------- SYMBOLS --------------------------

	.type		.nv.reservedSmem.offset0,@object
	.size		.nv.reservedSmem.offset0,0x4
	.type		.nv.reservedSmem.cap,@object
	.size		.nv.reservedSmem.cap,0x4
